//
// Generated by NVIDIA NVVM Compiler
//
// Compiler Build ID: CL-36424714
// Cuda compilation tools, release 13.0, V13.0.88
// Based on NVVM 20.0.0
//

.version 9.0
.target sm_100
.address_size 64

	// .globl	_Z25copy_fp32_padded_K_kerneliiPddPf
// _ZZ31stride_batched_transpose_kernelIdLi32ELi8EEviiPKT_mmPS0_mmE4tile has been demoted

.visible .entry _Z25copy_fp32_padded_K_kerneliiPddPf(
	.param .u32 _Z25copy_fp32_padded_K_kerneliiPddPf_param_0,
	.param .u32 _Z25copy_fp32_padded_K_kerneliiPddPf_param_1,
	.param .u64 .ptr .align 1 _Z25copy_fp32_padded_K_kerneliiPddPf_param_2,
	.param .f64 _Z25copy_fp32_padded_K_kerneliiPddPf_param_3,
	.param .u64 .ptr .align 1 _Z25copy_fp32_padded_K_kerneliiPddPf_param_4
)
{
	.reg .pred 	%p<2>;
	.reg .b32 	%r<16>;
	.reg .b32 	%f<2>;
	.reg .b64 	%rd<9>;
	.reg .b64 	%fd<5>;

	ld.param.u32 	%r5, [_Z25copy_fp32_padded_K_kerneliiPddPf_param_0];
	ld.param.u32 	%r4, [_Z25copy_fp32_padded_K_kerneliiPddPf_param_1];
	ld.param.u64 	%rd1, [_Z25copy_fp32_padded_K_kerneliiPddPf_param_2];
	ld.param.f64 	%fd1, [_Z25copy_fp32_padded_K_kerneliiPddPf_param_3];
	ld.param.u64 	%rd2, [_Z25copy_fp32_padded_K_kerneliiPddPf_param_4];
	mov.u32 	%r6, %ctaid.x;
	mov.u32 	%r7, %ntid.x;
	mov.u32 	%r8, %tid.x;
	mad.lo.s32 	%r1, %r6, %r7, %r8;
	mov.u32 	%r9, %ctaid.y;
	mov.u32 	%r10, %ntid.y;
	mov.u32 	%r11, %tid.y;
	mad.lo.s32 	%r12, %r9, %r10, %r11;
	max.s32 	%r13, %r1, %r12;
	setp.ge.s32 	%p1, %r13, %r5;
	@%p1 bra 	$L__BB0_2;
	cvta.to.global.u64 	%rd3, %rd2;
	cvta.to.global.u64 	%rd4, %rd1;
	mad.lo.s32 	%r14, %r4, %r1, %r12;
	mad.lo.s32 	%r15, %r1, %r5, %r12;
	mul.wide.s32 	%rd5, %r14, 4;
	add.s64 	%rd6, %rd3, %rd5;
	ld.global.nc.f32 	%f1, [%rd6];
	cvt.f64.f32 	%fd2, %f1;
	mul.wide.s32 	%rd7, %r15, 8;
	add.s64 	%rd8, %rd4, %rd7;
	ld.global.f64 	%fd3, [%rd8];
	fma.rn.f64 	%fd4, %fd1, %fd3, %fd2;
	st.global.f64 	[%rd8], %fd4;
$L__BB0_2:
	ret;

}
	// .globl	_Z31stride_batched_transpose_kernelIdLi32ELi8EEviiPKT_mmPS0_mm
.visible .entry _Z31stride_batched_transpose_kernelIdLi32ELi8EEviiPKT_mmPS0_mm(
	.param .u32 _Z31stride_batched_transpose_kernelIdLi32ELi8EEviiPKT_mmPS0_mm_param_0,
	.param .u32 _Z31stride_batched_transpose_kernelIdLi32ELi8EEviiPKT_mmPS0_mm_param_1,
	.param .u64 .ptr .align 1 _Z31stride_batched_transpose_kernelIdLi32ELi8EEviiPKT_mmPS0_mm_param_2,
	.param .u64 _Z31stride_batched_transpose_kernelIdLi32ELi8EEviiPKT_mmPS0_mm_param_3,
	.param .u64 _Z31stride_batched_transpose_kernelIdLi32ELi8EEviiPKT_mmPS0_mm_param_4,
	.param .u64 .ptr .align 1 _Z31stride_batched_transpose_kernelIdLi32ELi8EEviiPKT_mmPS0_mm_param_5,
	.param .u64 _Z31stride_batched_transpose_kernelIdLi32ELi8EEviiPKT_mmPS0_mm_param_6,
	.param .u64 _Z31stride_batched_transpose_kernelIdLi32ELi8EEviiPKT_mmPS0_mm_param_7
)
{
	.reg .pred 	%p<25>;
	.reg .b32 	%r<31>;
	.reg .b64 	%rd<51>;
	.reg .b64 	%fd<9>;
	// demoted variable
	.shared .align 8 .b8 _ZZ31stride_batched_transpose_kernelIdLi32ELi8EEviiPKT_mmPS0_mmE4tile[8448];
	ld.param.u32 	%r18, [_Z31stride_batched_transpose_kernelIdLi32ELi8EEviiPKT_mmPS0_mm_param_0];
	ld.param.u32 	%r20, [_Z31stride_batched_transpose_kernelIdLi32ELi8EEviiPKT_mmPS0_mm_param_1];
	ld.param.u64 	%rd9, [_Z31stride_batched_transpose_kernelIdLi32ELi8EEviiPKT_mmPS0_mm_param_2];
	ld.param.u64 	%rd10, [_Z31stride_batched_transpose_kernelIdLi32ELi8EEviiPKT_mmPS0_mm_param_3];
	ld.param.u64 	%rd6, [_Z31stride_batched_transpose_kernelIdLi32ELi8EEviiPKT_mmPS0_mm_param_4];
	ld.param.u64 	%rd11, [_Z31stride_batched_transpose_kernelIdLi32ELi8EEviiPKT_mmPS0_mm_param_5];
	ld.param.u64 	%rd8, [_Z31stride_batched_transpose_kernelIdLi32ELi8EEviiPKT_mmPS0_mm_param_7];
	cvta.to.global.u64 	%rd1, %rd9;
	cvta.to.global.u64 	%rd2, %rd11;
	mov.u32 	%r21, %ctaid.z;
	mov.u32 	%r22, %ctaid.y;
	shl.b32 	%r1, %r22, 5;
	mov.u32 	%r23, %ctaid.x;
	shl.b32 	%r2, %r23, 5;
	mov.u32 	%r3, %tid.x;
	mov.u32 	%r4, %tid.y;
	add.s32 	%r5, %r1, %r4;
	add.s32 	%r24, %r2, %r3;
	setp.ge.s32 	%p1, %r24, %r20;
	shl.b32 	%r25, %r3, 3;
	mov.u32 	%r26, _ZZ31stride_batched_transpose_kernelIdLi32ELi8EEviiPKT_mmPS0_mmE4tile;
	add.s32 	%r7, %r26, %r25;
	cvt.u64.u32 	%rd3, %r21;
	cvt.s64.s32 	%rd12, %r24;
	mad.lo.s64 	%rd4, %rd10, %rd3, %rd12;
	setp.ge.s32 	%p2, %r5, %r18;
	mad.lo.s32 	%r8, %r4, 264, %r7;
	or.pred  	%p3, %p2, %p1;
	@%p3 bra 	$L__BB1_2;
	cvt.u64.u32 	%rd14, %r5;
	mad.lo.s64 	%rd15, %rd6, %rd14, %rd4;
	shl.b64 	%rd16, %rd15, 3;
	add.s64 	%rd17, %rd1, %rd16;
	ld.global.nc.f64 	%fd1, [%rd17];
	st.shared.f64 	[%r8], %fd1;
	bra.uni 	$L__BB1_3;
$L__BB1_2:
	mov.b64 	%rd13, 0;
	st.shared.u64 	[%r8], %rd13;
$L__BB1_3:
	setp.lt.s32 	%p4, %r24, %r20;
	add.s32 	%r9, %r5, 8;
	setp.lt.s32 	%p5, %r9, %r18;
	and.pred  	%p6, %p5, %p4;
	@%p6 bra 	$L__BB1_5;
	mov.b64 	%rd18, 0;
	st.shared.u64 	[%r8+2112], %rd18;
	bra.uni 	$L__BB1_6;
$L__BB1_5:
	cvt.u64.u32 	%rd19, %r9;
	mad.lo.s64 	%rd20, %rd6, %rd19, %rd4;
	shl.b64 	%rd21, %rd20, 3;
	add.s64 	%rd22, %rd1, %rd21;
	ld.global.nc.f64 	%fd2, [%rd22];
	st.shared.f64 	[%r8+2112], %fd2;
$L__BB1_6:
	setp.lt.s32 	%p7, %r24, %r20;
	add.s32 	%r10, %r5, 16;
	setp.lt.s32 	%p8, %r10, %r18;
	and.pred  	%p9, %p8, %p7;
	@%p9 bra 	$L__BB1_8;
	mov.b64 	%rd23, 0;
	st.shared.u64 	[%r8+4224], %rd23;
	bra.uni 	$L__BB1_9;
$L__BB1_8:
	cvt.u64.u32 	%rd24, %r10;
	mad.lo.s64 	%rd25, %rd6, %rd24, %rd4;
	shl.b64 	%rd26, %rd25, 3;
	add.s64 	%rd27, %rd1, %rd26;
	ld.global.nc.f64 	%fd3, [%rd27];
	st.shared.f64 	[%r8+4224], %fd3;
$L__BB1_9:
	setp.lt.s32 	%p10, %r24, %r20;
	add.s32 	%r11, %r5, 24;
	setp.lt.s32 	%p11, %r11, %r18;
	and.pred  	%p12, %p11, %p10;
	@%p12 bra 	$L__BB1_11;
	mov.b64 	%rd28, 0;
	st.shared.u64 	[%r8+6336], %rd28;
	bra.uni 	$L__BB1_12;
$L__BB1_11:
	cvt.u64.u32 	%rd29, %r11;
	mad.lo.s64 	%rd30, %rd6, %rd29, %rd4;
	shl.b64 	%rd31, %rd30, 3;
	add.s64 	%rd32, %rd1, %rd31;
	ld.global.nc.f64 	%fd4, [%rd32];
	st.shared.f64 	[%r8+6336], %fd4;
$L__BB1_12:
	ld.param.u64 	%rd50, [_Z31stride_batched_transpose_kernelIdLi32ELi8EEviiPKT_mmPS0_mm_param_6];
	bar.sync 	0;
	add.s32 	%r12, %r2, %r4;
	add.s32 	%r27, %r1, %r3;
	setp.ge.s32 	%p13, %r27, %r18;
	cvt.u64.u32 	%rd33, %r27;
	mad.lo.s64 	%rd5, %rd50, %rd3, %rd33;
	shl.b32 	%r28, %r3, 8;
	add.s32 	%r29, %r7, %r28;
	setp.ge.s32 	%p14, %r12, %r20;
	shl.b32 	%r30, %r4, 3;
	add.s32 	%r14, %r29, %r30;
	or.pred  	%p15, %p14, %p13;
	@%p15 bra 	$L__BB1_14;
	cvt.s64.s32 	%rd34, %r12;
	mad.lo.s64 	%rd35, %rd8, %rd34, %rd5;
	ld.shared.f64 	%fd5, [%r14];
	shl.b64 	%rd36, %rd35, 3;
	add.s64 	%rd37, %rd2, %rd36;
	st.global.f64 	[%rd37], %fd5;
$L__BB1_14:
	setp.ge.s32 	%p16, %r27, %r18;
	add.s32 	%r15, %r12, 8;
	setp.ge.s32 	%p17, %r15, %r20;
	or.pred  	%p18, %p17, %p16;
	@%p18 bra 	$L__BB1_16;
	cvt.s64.s32 	%rd38, %r15;
	mad.lo.s64 	%rd39, %rd8, %rd38, %rd5;
	ld.shared.f64 	%fd6, [%r14+64];
	shl.b64 	%rd40, %rd39, 3;
	add.s64 	%rd41, %rd2, %rd40;
	st.global.f64 	[%rd41], %fd6;
$L__BB1_16:
	setp.ge.s32 	%p19, %r27, %r18;
	add.s32 	%r16, %r12, 16;
	setp.ge.s32 	%p20, %r16, %r20;
	or.pred  	%p21, %p20, %p19;
	@%p21 bra 	$L__BB1_18;
	cvt.s64.s32 	%rd42, %r16;
	mad.lo.s64 	%rd43, %rd8, %rd42, %rd5;
	ld.shared.f64 	%fd7, [%r14+128];
	shl.b64 	%rd44, %rd43, 3;
	add.s64 	%rd45, %rd2, %rd44;
	st.global.f64 	[%rd45], %fd7;
$L__BB1_18:
	setp.ge.s32 	%p22, %r27, %r18;
	add.s32 	%r17, %r12, 24;
	setp.ge.s32 	%p23, %r17, %r20;
	or.pred  	%p24, %p23, %p22;
	@%p24 bra 	$L__BB1_20;
	cvt.s64.s32 	%rd46, %r17;
	mad.lo.s64 	%rd47, %rd8, %rd46, %rd5;
	ld.shared.f64 	%fd8, [%r14+192];
	shl.b64 	%rd48, %rd47, 3;
	add.s64 	%rd49, %rd2, %rd48;
	st.global.f64 	[%rd49], %fd8;
$L__BB1_20:
	ret;

}
	// .globl	_Z22copy_C_or_D_mat_kernelIdEviiiiPKdPT_
.visible .entry _Z22copy_C_or_D_mat_kernelIdEviiiiPKdPT_(
	.param .u32 _Z22copy_C_or_D_mat_kernelIdEviiiiPKdPT__param_0,
	.param .u32 _Z22copy_C_or_D_mat_kernelIdEviiiiPKdPT__param_1,
	.param .u32 _Z22copy_C_or_D_mat_kernelIdEviiiiPKdPT__param_2,
	.param .u32 _Z22copy_C_or_D_mat_kernelIdEviiiiPKdPT__param_3,
	.param .u64 .ptr .align 1 _Z22copy_C_or_D_mat_kernelIdEviiiiPKdPT__param_4,
	.param .u64 .ptr .align 1 _Z22copy_C_or_D_mat_kernelIdEviiiiPKdPT__param_5
)
{
	.reg .pred 	%p<7>;
	.reg .b32 	%r<18>;
	.reg .b64 	%rd<9>;
	.reg .b64 	%fd<5>;

	ld.param.u32 	%r6, [_Z22copy_C_or_D_mat_kernelIdEviiiiPKdPT__param_0];
	ld.param.u32 	%r4, [_Z22copy_C_or_D_mat_kernelIdEviiiiPKdPT__param_1];
	ld.param.u32 	%r7, [_Z22copy_C_or_D_mat_kernelIdEviiiiPKdPT__param_2];
	ld.param.u32 	%r5, [_Z22copy_C_or_D_mat_kernelIdEviiiiPKdPT__param_3];
	ld.param.u64 	%rd1, [_Z22copy_C_or_D_mat_kernelIdEviiiiPKdPT__param_4];
	ld.param.u64 	%rd2, [_Z22copy_C_or_D_mat_kernelIdEviiiiPKdPT__param_5];
	mov.u32 	%r9, %ctaid.x;
	mov.u32 	%r10, %ntid.x;
	mov.u32 	%r11, %tid.x;
	mad.lo.s32 	%r1, %r9, %r10, %r11;
	mov.u32 	%r12, %ctaid.y;
	mov.u32 	%r13, %ntid.y;
	mov.u32 	%r14, %tid.y;
	mad.lo.s32 	%r15, %r12, %r13, %r14;
	mul.lo.s32 	%r3, %r7, %r1;
	setp.ge.s32 	%p1, %r1, %r6;
	setp.ge.s32 	%p2, %r15, %r7;
	mov.f64 	%fd4, 0d0000000000000000;
	or.pred  	%p3, %p1, %p2;
	@%p3 bra 	$L__BB2_2;
	cvta.to.global.u64 	%rd3, %rd1;
	add.s32 	%r16, %r3, %r15;
	mul.wide.s32 	%rd4, %r16, 8;
	add.s64 	%rd5, %rd3, %rd4;
	ld.global.nc.f64 	%fd4, [%rd5];
$L__BB2_2:
	setp.ge.s32 	%p4, %r1, %r4;
	setp.ge.s32 	%p5, %r15, %r5;
	or.pred  	%p6, %p4, %p5;
	@%p6 bra 	$L__BB2_4;
	mad.lo.s32 	%r17, %r5, %r1, %r15;
	cvta.to.global.u64 	%rd6, %rd2;
	mul.wide.s32 	%rd7, %r17, 8;
	add.s64 	%rd8, %rd6, %rd7;
	st.global.f64 	[%rd8], %fd4;
$L__BB2_4:
	ret;

}
	// .globl	_Z23unpack_sym_cderi_kernelIdEviPKiS1_S1_S1_iPKdPT_
.visible .entry _Z23unpack_sym_cderi_kernelIdEviPKiS1_S1_S1_iPKdPT_(
	.param .u32 _Z23unpack_sym_cderi_kernelIdEviPKiS1_S1_S1_iPKdPT__param_0,
	.param .u64 .ptr .align 1 _Z23unpack_sym_cderi_kernelIdEviPKiS1_S1_S1_iPKdPT__param_1,
	.param .u64 .ptr .align 1 _Z23unpack_sym_cderi_kernelIdEviPKiS1_S1_S1_iPKdPT__param_2,
	.param .u64 .ptr .align 1 _Z23unpack_sym_cderi_kernelIdEviPKiS1_S1_S1_iPKdPT__param_3,
	.param .u64 .ptr .align 1 _Z23unpack_sym_cderi_kernelIdEviPKiS1_S1_S1_iPKdPT__param_4,
	.param .u32 _Z23unpack_sym_cderi_kernelIdEviPKiS1_S1_S1_iPKdPT__param_5,
	.param .u64 .ptr .align 1 _Z23unpack_sym_cderi_kernelIdEviPKiS1_S1_S1_iPKdPT__param_6,
	.param .u64 .ptr .align 1 _Z23unpack_sym_cderi_kernelIdEviPKiS1_S1_S1_iPKdPT__param_7
)
{
	.reg .pred 	%p<2>;
	.reg .b32 	%r<23>;
	.reg .b64 	%rd<35>;
	.reg .b64 	%fd<2>;

	ld.param.u32 	%r3, [_Z23unpack_sym_cderi_kernelIdEviPKiS1_S1_S1_iPKdPT__param_0];
	ld.param.u64 	%rd1, [_Z23unpack_sym_cderi_kernelIdEviPKiS1_S1_S1_iPKdPT__param_1];
	ld.param.u64 	%rd2, [_Z23unpack_sym_cderi_kernelIdEviPKiS1_S1_S1_iPKdPT__param_2];
	ld.param.u64 	%rd6, [_Z23unpack_sym_cderi_kernelIdEviPKiS1_S1_S1_iPKdPT__param_3];
	ld.param.u64 	%rd3, [_Z23unpack_sym_cderi_kernelIdEviPKiS1_S1_S1_iPKdPT__param_4];
	ld.param.u32 	%r4, [_Z23unpack_sym_cderi_kernelIdEviPKiS1_S1_S1_iPKdPT__param_5];
	ld.param.u64 	%rd4, [_Z23unpack_sym_cderi_kernelIdEviPKiS1_S1_S1_iPKdPT__param_6];
	ld.param.u64 	%rd5, [_Z23unpack_sym_cderi_kernelIdEviPKiS1_S1_S1_iPKdPT__param_7];
	cvta.to.global.u64 	%rd7, %rd6;
	mov.u32 	%r5, %tid.y;
	mov.u32 	%r6, %ntid.x;
	mov.u32 	%r7, %tid.x;
	mad.lo.s32 	%r1, %r5, %r6, %r7;
	mov.u32 	%r8, %ctaid.y;
	mov.u32 	%r9, %nctaid.x;
	mov.u32 	%r10, %ctaid.x;
	mad.lo.s32 	%r11, %r8, %r9, %r10;
	mul.wide.s32 	%rd8, %r11, 4;
	add.s64 	%rd9, %rd7, %rd8;
	ld.global.nc.u32 	%r2, [%rd9];
	ld.global.nc.u32 	%r12, [%rd9+4];
	sub.s32 	%r13, %r12, %r2;
	setp.ge.s32 	%p1, %r1, %r13;
	@%p1 bra 	$L__BB3_2;
	cvta.to.global.u64 	%rd10, %rd3;
	cvta.to.global.u64 	%rd11, %rd1;
	cvta.to.global.u64 	%rd12, %rd2;
	cvta.to.global.u64 	%rd13, %rd4;
	cvta.to.global.u64 	%rd14, %rd5;
	add.s32 	%r14, %r2, %r1;
	mul.wide.s32 	%rd15, %r14, 4;
	add.s64 	%rd16, %rd10, %rd15;
	ld.global.nc.u32 	%r15, [%rd16];
	mul.wide.s32 	%rd17, %r15, 4;
	add.s64 	%rd18, %rd11, %rd17;
	ld.global.nc.u32 	%r16, [%rd18];
	add.s64 	%rd19, %rd12, %rd17;
	ld.global.nc.u32 	%r17, [%rd19];
	mov.u32 	%r18, %ctaid.z;
	mad.lo.s32 	%r19, %r3, %r18, %r15;
	mul.wide.s32 	%rd20, %r19, 8;
	add.s64 	%rd21, %rd13, %rd20;
	ld.global.nc.f64 	%fd1, [%rd21];
	mul.lo.s32 	%r20, %r4, %r4;
	mul.wide.u32 	%rd22, %r20, %r18;
	mul.lo.s32 	%r21, %r16, %r4;
	cvt.s64.s32 	%rd23, %r21;
	add.s64 	%rd24, %rd22, %rd23;
	cvt.s64.s32 	%rd25, %r17;
	add.s64 	%rd26, %rd24, %rd25;
	mul.lo.s32 	%r22, %r17, %r4;
	cvt.s64.s32 	%rd27, %r22;
	cvt.s64.s32 	%rd28, %r16;
	add.s64 	%rd29, %rd22, %rd28;
	add.s64 	%rd30, %rd29, %rd27;
	shl.b64 	%rd31, %rd26, 3;
	add.s64 	%rd32, %rd14, %rd31;
	st.global.f64 	[%rd32], %fd1;
	shl.b64 	%rd33, %rd30, 3;
	add.s64 	%rd34, %rd14, %rd33;
	st.global.f64 	[%rd34], %fd1;
$L__BB3_2:
	ret;

}
	// .globl	_Z22copy_C_or_D_mat_kernelIfEviiiiPKdPT_
.visible .entry _Z22copy_C_or_D_mat_kernelIfEviiiiPKdPT_(
	.param .u32 _Z22copy_C_or_D_mat_kernelIfEviiiiPKdPT__param_0,
	.param .u32 _Z22copy_C_or_D_mat_kernelIfEviiiiPKdPT__param_1,
	.param .u32 _Z22copy_C_or_D_mat_kernelIfEviiiiPKdPT__param_2,
	.param .u32 _Z22copy_C_or_D_mat_kernelIfEviiiiPKdPT__param_3,
	.param .u64 .ptr .align 1 _Z22copy_C_or_D_mat_kernelIfEviiiiPKdPT__param_4,
	.param .u64 .ptr .align 1 _Z22copy_C_or_D_mat_kernelIfEviiiiPKdPT__param_5
)
{
	.reg .pred 	%p<7>;
	.reg .b32 	%r<18>;
	.reg .b32 	%f<5>;
	.reg .b64 	%rd<9>;
	.reg .b64 	%fd<2>;

	ld.param.u32 	%r6, [_Z22copy_C_or_D_mat_kernelIfEviiiiPKdPT__param_0];
	ld.param.u32 	%r4, [_Z22copy_C_or_D_mat_kernelIfEviiiiPKdPT__param_1];
	ld.param.u32 	%r7, [_Z22copy_C_or_D_mat_kernelIfEviiiiPKdPT__param_2];
	ld.param.u32 	%r5, [_Z22copy_C_or_D_mat_kernelIfEviiiiPKdPT__param_3];
	ld.param.u64 	%rd1, [_Z22copy_C_or_D_mat_kernelIfEviiiiPKdPT__param_4];
	ld.param.u64 	%rd2, [_Z22copy_C_or_D_mat_kernelIfEviiiiPKdPT__param_5];
	mov.u32 	%r9, %ctaid.x;
	mov.u32 	%r10, %ntid.x;
	mov.u32 	%r11, %tid.x;
	mad.lo.s32 	%r1, %r9, %r10, %r11;
	mov.u32 	%r12, %ctaid.y;
	mov.u32 	%r13, %ntid.y;
	mov.u32 	%r14, %tid.y;
	mad.lo.s32 	%r15, %r12, %r13, %r14;
	mul.lo.s32 	%r3, %r7, %r1;
	setp.ge.s32 	%p1, %r1, %r6;
	setp.ge.s32 	%p2, %r15, %r7;
	mov.f32 	%f4, 0f00000000;
	or.pred  	%p3, %p1, %p2;
	@%p3 bra 	$L__BB4_2;
	cvta.to.global.u64 	%rd3, %rd1;
	add.s32 	%r16, %r3, %r15;
	mul.wide.s32 	%rd4, %r16, 8;
	add.s64 	%rd5, %rd3, %rd4;
	ld.global.nc.f64 	%fd1, [%rd5];
	cvt.rn.f32.f64 	%f4, %fd1;
$L__BB4_2:
	setp.ge.s32 	%p4, %r1, %r4;
	setp.ge.s32 	%p5, %r15, %r5;
	or.pred  	%p6, %p4, %p5;
	@%p6 bra 	$L__BB4_4;
	mad.lo.s32 	%r17, %r5, %r1, %r15;
	cvta.to.global.u64 	%rd6, %rd2;
	mul.wide.s32 	%rd7, %r17, 4;
	add.s64 	%rd8, %rd6, %rd7;
	st.global.f32 	[%rd8], %f4;
$L__BB4_4:
	ret;

}
	// .globl	_Z23unpack_sym_cderi_kernelIfEviPKiS1_S1_S1_iPKdPT_
.visible .entry _Z23unpack_sym_cderi_kernelIfEviPKiS1_S1_S1_iPKdPT_(
	.param .u32 _Z23unpack_sym_cderi_kernelIfEviPKiS1_S1_S1_iPKdPT__param_0,
	.param .u64 .ptr .align 1 _Z23unpack_sym_cderi_kernelIfEviPKiS1_S1_S1_iPKdPT__param_1,
	.param .u64 .ptr .align 1 _Z23unpack_sym_cderi_kernelIfEviPKiS1_S1_S1_iPKdPT__param_2,
	.param .u64 .ptr .align 1 _Z23unpack_sym_cderi_kernelIfEviPKiS1_S1_S1_iPKdPT__param_3,
	.param .u64 .ptr .align 1 _Z23unpack_sym_cderi_kernelIfEviPKiS1_S1_S1_iPKdPT__param_4,
	.param .u32 _Z23unpack_sym_cderi_kernelIfEviPKiS1_S1_S1_iPKdPT__param_5,
	.param .u64 .ptr .align 1 _Z23unpack_sym_cderi_kernelIfEviPKiS1_S1_S1_iPKdPT__param_6,
	.param .u64 .ptr .align 1 _Z23unpack_sym_cderi_kernelIfEviPKiS1_S1_S1_iPKdPT__param_7
)
{
	.reg .pred 	%p<2>;
	.reg .b32 	%r<23>;
	.reg .b32 	%f<2>;
	.reg .b64 	%rd<35>;
	.reg .b64 	%fd<2>;

	ld.param.u32 	%r3, [_Z23unpack_sym_cderi_kernelIfEviPKiS1_S1_S1_iPKdPT__param_0];
	ld.param.u64 	%rd1, [_Z23unpack_sym_cderi_kernelIfEviPKiS1_S1_S1_iPKdPT__param_1];
	ld.param.u64 	%rd2, [_Z23unpack_sym_cderi_kernelIfEviPKiS1_S1_S1_iPKdPT__param_2];
	ld.param.u64 	%rd6, [_Z23unpack_sym_cderi_kernelIfEviPKiS1_S1_S1_iPKdPT__param_3];
	ld.param.u64 	%rd3, [_Z23unpack_sym_cderi_kernelIfEviPKiS1_S1_S1_iPKdPT__param_4];
	ld.param.u32 	%r4, [_Z23unpack_sym_cderi_kernelIfEviPKiS1_S1_S1_iPKdPT__param_5];
	ld.param.u64 	%rd4, [_Z23unpack_sym_cderi_kernelIfEviPKiS1_S1_S1_iPKdPT__param_6];
	ld.param.u64 	%rd5, [_Z23unpack_sym_cderi_kernelIfEviPKiS1_S1_S1_iPKdPT__param_7];
	cvta.to.global.u64 	%rd7, %rd6;
	mov.u32 	%r5, %tid.y;
	mov.u32 	%r6, %ntid.x;
	mov.u32 	%r7, %tid.x;
	mad.lo.s32 	%r1, %r5, %r6, %r7;
	mov.u32 	%r8, %ctaid.y;
	mov.u32 	%r9, %nctaid.x;
	mov.u32 	%r10, %ctaid.x;
	mad.lo.s32 	%r11, %r8, %r9, %r10;
	mul.wide.s32 	%rd8, %r11, 4;
	add.s64 	%rd9, %rd7, %rd8;
	ld.global.nc.u32 	%r2, [%rd9];
	ld.global.nc.u32 	%r12, [%rd9+4];
	sub.s32 	%r13, %r12, %r2;
	setp.ge.s32 	%p1, %r1, %r13;
	@%p1 bra 	$L__BB5_2;
	cvta.to.global.u64 	%rd10, %rd3;
	cvta.to.global.u64 	%rd11, %rd1;
	cvta.to.global.u64 	%rd12, %rd2;
	cvta.to.global.u64 	%rd13, %rd4;
	cvta.to.global.u64 	%rd14, %rd5;
	add.s32 	%r14, %r2, %r1;
	mul.wide.s32 	%rd15, %r14, 4;
	add.s64 	%rd16, %rd10, %rd15;
	ld.global.nc.u32 	%r15, [%rd16];
	mul.wide.s32 	%rd17, %r15, 4;
	add.s64 	%rd18, %rd11, %rd17;
	ld.global.nc.u32 	%r16, [%rd18];
	add.s64 	%rd19, %rd12, %rd17;
	ld.global.nc.u32 	%r17, [%rd19];
	mov.u32 	%r18, %ctaid.z;
	mad.lo.s32 	%r19, %r3, %r18, %r15;
	mul.wide.s32 	%rd20, %r19, 8;
	add.s64 	%rd21, %rd13, %rd20;
	ld.global.nc.f64 	%fd1, [%rd21];
	mul.lo.s32 	%r20, %r4, %r4;
	mul.wide.u32 	%rd22, %r20, %r18;
	mul.lo.s32 	%r21, %r16, %r4;
	cvt.s64.s32 	%rd23, %r21;
	add.s64 	%rd24, %rd22, %rd23;
	cvt.s64.s32 	%rd25, %r17;
	add.s64 	%rd26, %rd24, %rd25;
	mul.lo.s32 	%r22, %r17, %r4;
	cvt.s64.s32 	%rd27, %r22;
	cvt.s64.s32 	%rd28, %r16;
	add.s64 	%rd29, %rd22, %rd28;
	add.s64 	%rd30, %rd29, %rd27;
	cvt.rn.f32.f64 	%f1, %fd1;
	shl.b64 	%rd31, %rd26, 2;
	add.s64 	%rd32, %rd14, %rd31;
	st.global.f32 	[%rd32], %f1;
	shl.b64 	%rd33, %rd30, 2;
	add.s64 	%rd34, %rd14, %rd33;
	st.global.f32 	[%rd34], %f1;
$L__BB5_2:
	ret;

}


// ===== COMPILED SASS (sm_100) =====

	.target	sm_100

	.elftype	@"ET_EXEC"


//--------------------- .note.nv.tkinfo           --------------------------
	.section	.note.nv.tkinfo,"",@"SHT_NOTE"
	.sectionflags	@"SHF_NOTE_NV_TKINFO"
	.tkinfo
        /*0018*/ 	.word	0x00000002
        /*0030*/ 	.string	""
        /*0030*/ 	.string	"ptxas"
        /*0030*/ 	.string	"Cuda compilation tools, release 13.0, V13.0.88"
        /*0030*/ 	.string	"Build cuda_13.0.r13.0/compiler.36424714_0"
        /*0030*/ 	.string	"-arch sm_100 -m 64 "



//--------------------- .note.nv.cuinfo           --------------------------
	.section	.note.nv.cuinfo,"",@"SHT_NOTE"
	.sectionflags	@"SHF_NOTE_NV_CUINFO"
        /*0018*/ 	.short	0x0002
        /*001a*/ 	.short	0x0064
        /*001c*/ 	.short	0x0082
	.zero		2


//--------------------- .nv.info                  --------------------------
	.section	.nv.info,"",@"SHT_CUDA_INFO"
	.align	4


	//----- nvinfo : EIATTR_REGCOUNT
	.align		4
        /*0000*/ 	.byte	0x04, 0x2f
        /*0002*/ 	.short	(.L_1 - .L_0)
	.align		4
.L_0:
        /*0004*/ 	.word	index@(_Z25copy_fp32_padded_K_kerneliiPddPf)
        /*0008*/ 	.word	0x0000000e


	//----- nvinfo : EIATTR_FRAME_SIZE
	.align		4
.L_1:
        /*000c*/ 	.byte	0x04, 0x11
        /*000e*/ 	.short	(.L_3 - .L_2)
	.align		4
.L_2:
        /*0010*/ 	.word	index@(_Z25copy_fp32_padded_K_kerneliiPddPf)
        /*0014*/ 	.word	0x00000000


	//----- nvinfo : EIATTR_REGCOUNT
	.align		4
.L_3:
        /*0018*/ 	.byte	0x04, 0x2f
        /*001a*/ 	.short	(.L_5 - .L_4)
	.align		4
.L_4:
        /*001c*/ 	.word	index@(_Z31stride_batched_transpose_kernelIdLi32ELi8EEviiPKT_mmPS0_mm)
        /*0020*/ 	.word	0x0000001e


	//----- nvinfo : EIATTR_FRAME_SIZE
	.align		4
.L_5:
        /*0024*/ 	.byte	0x04, 0x11
        /*0026*/ 	.short	(.L_7 - .L_6)
	.align		4
.L_6:
        /*0028*/ 	.word	index@(_Z31stride_batched_transpose_kernelIdLi32ELi8EEviiPKT_mmPS0_mm)
        /*002c*/ 	.word	0x00000000


	//----- nvinfo : EIATTR_REGCOUNT
	.align		4
.L_7:
        /*0030*/ 	.byte	0x04, 0x2f
        /*0032*/ 	.short	(.L_9 - .L_8)
	.align		4
.L_8:
        /*0034*/ 	.word	index@(_Z22copy_C_or_D_mat_kernelIdEviiiiPKdPT_)
        /*0038*/ 	.word	0x0000000c


	//----- nvinfo : EIATTR_FRAME_SIZE
	.align		4
.L_9:
        /*003c*/ 	.byte	0x04, 0x11
        /*003e*/ 	.short	(.L_11 - .L_10)
	.align		4
.L_10:
        /*0040*/ 	.word	index@(_Z22copy_C_or_D_mat_kernelIdEviiiiPKdPT_)
        /*0044*/ 	.word	0x00000000


	//----- nvinfo : EIATTR_REGCOUNT
	.align		4
.L_11:
        /*0048*/ 	.byte	0x04, 0x2f
        /*004a*/ 	.short	(.L_13 - .L_12)
	.align		4
.L_12:
        /*004c*/ 	.word	index@(_Z23unpack_sym_cderi_kernelIdEviPKiS1_S1_S1_iPKdPT_)
        /*0050*/ 	.word	0x00000010


	//----- nvinfo : EIATTR_FRAME_SIZE
	.align		4
.L_13:
        /*0054*/ 	.byte	0x04, 0x11
        /*0056*/ 	.short	(.L_15 - .L_14)
	.align		4
.L_14:
        /*0058*/ 	.word	index@(_Z23unpack_sym_cderi_kernelIdEviPKiS1_S1_S1_iPKdPT_)
        /*005c*/ 	.word	0x00000000


	//----- nvinfo : EIATTR_REGCOUNT
	.align		4
.L_15:
        /*0060*/ 	.byte	0x04, 0x2f
        /*0062*/ 	.short	(.L_17 - .L_16)
	.align		4
.L_16:
        /*0064*/ 	.word	index@(_Z22copy_C_or_D_mat_kernelIfEviiiiPKdPT_)
        /*0068*/ 	.word	0x0000000c


	//----- nvinfo : EIATTR_FRAME_SIZE
	.align		4
.L_17:
        /*006c*/ 	.byte	0x04, 0x11
        /*006e*/ 	.short	(.L_19 - .L_18)
	.align		4
.L_18:
        /*0070*/ 	.word	index@(_Z22copy_C_or_D_mat_kernelIfEviiiiPKdPT_)
        /*0074*/ 	.word	0x00000000


	//----- nvinfo : EIATTR_REGCOUNT
	.align		4
.L_19:
        /*0078*/ 	.byte	0x04, 0x2f
        /*007a*/ 	.short	(.L_21 - .L_20)
	.align		4
.L_20:
        /*007c*/ 	.word	index@(_Z23unpack_sym_cderi_kernelIfEviPKiS1_S1_S1_iPKdPT_)
        /*0080*/ 	.word	0x00000010


	//----- nvinfo : EIATTR_FRAME_SIZE
	.align		4
.L_21:
        /*0084*/ 	.byte	0x04, 0x11
        /*0086*/ 	.short	(.L_23 - .L_22)
	.align		4
.L_22:
        /*0088*/ 	.word	index@(_Z23unpack_sym_cderi_kernelIfEviPKiS1_S1_S1_iPKdPT_)
        /*008c*/ 	.word	0x00000000


	//----- nvinfo : EIATTR_MIN_STACK_SIZE
	.align		4
.L_23:
        /*0090*/ 	.byte	0x04, 0x12
        /*0092*/ 	.short	(.L_25 - .L_24)
	.align		4
.L_24:
        /*0094*/ 	.word	index@(_Z23unpack_sym_cderi_kernelIfEviPKiS1_S1_S1_iPKdPT_)
        /*0098*/ 	.word	0x00000000


	//----- nvinfo : EIATTR_MIN_STACK_SIZE
	.align		4
.L_25:
        /*009c*/ 	.byte	0x04, 0x12
        /*009e*/ 	.short	(.L_27 - .L_26)
	.align		4
.L_26:
        /*00a0*/ 	.word	index@(_Z22copy_C_or_D_mat_kernelIfEviiiiPKdPT_)
        /*00a4*/ 	.word	0x00000000


	//----- nvinfo : EIATTR_MIN_STACK_SIZE
	.align		4
.L_27:
        /*00a8*/ 	.byte	0x04, 0x12
        /*00aa*/ 	.short	(.L_29 - .L_28)
	.align		4
.L_28:
        /*00ac*/ 	.word	index@(_Z23unpack_sym_cderi_kernelIdEviPKiS1_S1_S1_iPKdPT_)
        /*00b0*/ 	.word	0x00000000


	//----- nvinfo : EIATTR_MIN_STACK_SIZE
	.align		4
.L_29:
        /*00b4*/ 	.byte	0x04, 0x12
        /*00b6*/ 	.short	(.L_31 - .L_30)
	.align		4
.L_30:
        /*00b8*/ 	.word	index@(_Z22copy_C_or_D_mat_kernelIdEviiiiPKdPT_)
        /*00bc*/ 	.word	0x00000000


	//----- nvinfo : EIATTR_MIN_STACK_SIZE
	.align		4
.L_31:
        /*00c0*/ 	.byte	0x04, 0x12
        /*00c2*/ 	.short	(.L_33 - .L_32)
	.align		4
.L_32:
        /*00c4*/ 	.word	index@(_Z31stride_batched_transpose_kernelIdLi32ELi8EEviiPKT_mmPS0_mm)
        /*00c8*/ 	.word	0x00000000


	//----- nvinfo : EIATTR_MIN_STACK_SIZE
	.align		4
.L_33:
        /*00cc*/ 	.byte	0x04, 0x12
        /*00ce*/ 	.short	(.L_35 - .L_34)
	.align		4
.L_34:
        /*00d0*/ 	.word	index@(_Z25copy_fp32_padded_K_kerneliiPddPf)
        /*00d4*/ 	.word	0x00000000
.L_35:


//--------------------- .nv.compat                --------------------------
	.section	.nv.compat,"",@"SHT_CUDA_COMPAT_INFO"
	.align	4
        /*0000*/ 	.byte	0x02, 0x09, 0x00, 0x00, 0x02, 0x02, 0x01, 0x00, 0x02, 0x05, 0x05, 0x00, 0x03, 0x07, 0x01, 0x01
        /*0010*/ 	.byte	0x02, 0x03, 0x00, 0x00, 0x02, 0x06, 0x01, 0x00, 0x04, 0x0b, 0x08, 0x00, 0x01, 0x00, 0x00, 0x00
        /*0020*/ 	.byte	0x00, 0x00, 0x00, 0x00


//--------------------- .nv.info._Z23unpack_sym_cderi_kernelIfEviPKiS1_S1_S1_iPKdPT_ --------------------------
	.section	.nv.info._Z23unpack_sym_cderi_kernelIfEviPKiS1_S1_S1_iPKdPT_,"",@"SHT_CUDA_INFO"
	.sectionflags	@""
	.align	4


	//----- nvinfo : EIATTR_CUDA_API_VERSION
	.align		4
        /*0000*/ 	.byte	0x04, 0x37
        /*0002*/ 	.short	(.L_37 - .L_36)
.L_36:
        /*0004*/ 	.word	0x00000082


	//----- nvinfo : EIATTR_KPARAM_INFO
	.align		4
.L_37:
        /*0008*/ 	.byte	0x04, 0x17
        /*000a*/ 	.short	(.L_39 - .L_38)
.L_38:
        /*000c*/ 	.word	0x00000000
        /*0010*/ 	.short	0x0007
        /*0012*/ 	.short	0x0038
        /*0014*/ 	.byte	0x00, 0xf5, 0x21, 0x00


	//----- nvinfo : EIATTR_KPARAM_INFO
	.align		4
.L_39:
        /*0018*/ 	.byte	0x04, 0x17
        /*001a*/ 	.short	(.L_41 - .L_40)
.L_40:
        /*001c*/ 	.word	0x00000000
        /*0020*/ 	.short	0x0006
        /*0022*/ 	.short	0x0030
        /*0024*/ 	.byte	0x00, 0xf5, 0x21, 0x00


	//----- nvinfo : EIATTR_KPARAM_INFO
	.align		4
.L_41:
        /*0028*/ 	.byte	0x04, 0x17
        /*002a*/ 	.short	(.L_43 - .L_42)
.L_42:
        /*002c*/ 	.word	0x00000000
        /*0030*/ 	.short	0x0005
        /*0032*/ 	.short	0x0028
        /*0034*/ 	.byte	0x00, 0xf0, 0x11, 0x00


	//----- nvinfo : EIATTR_KPARAM_INFO
	.align		4
.L_43:
        /*0038*/ 	.byte	0x04, 0x17
        /*003a*/ 	.short	(.L_45 - .L_44)
.L_44:
        /*003c*/ 	.word	0x00000000
        /*0040*/ 	.short	0x0004
        /*0042*/ 	.short	0x0020
        /*0044*/ 	.byte	0x00, 0xf5, 0x21, 0x00


	//----- nvinfo : EIATTR_KPARAM_INFO
	.align		4
.L_45:
        /*0048*/ 	.byte	0x04, 0x17
        /*004a*/ 	.short	(.L_47 - .L_46)
.L_46:
        /*004c*/ 	.word	0x00000000
        /*0050*/ 	.short	0x0003
        /*0052*/ 	.short	0x0018
        /*0054*/ 	.byte	0x00, 0xf5, 0x21, 0x00


	//----- nvinfo : EIATTR_KPARAM_INFO
	.align		4
.L_47:
        /*0058*/ 	.byte	0x04, 0x17
        /*005a*/ 	.short	(.L_49 - .L_48)
.L_48:
        /*005c*/ 	.word	0x00000000
        /*0060*/ 	.short	0x0002
        /*0062*/ 	.short	0x0010
        /*0064*/ 	.byte	0x00, 0xf5, 0x21, 0x00


	//----- nvinfo : EIATTR_KPARAM_INFO
	.align		4
.L_49:
        /*0068*/ 	.byte	0x04, 0x17
        /*006a*/ 	.short	(.L_51 - .L_50)
.L_50:
        /*006c*/ 	.word	0x00000000
        /*0070*/ 	.short	0x0001
        /*0072*/ 	.short	0x0008
        /*0074*/ 	.byte	0x00, 0xf5, 0x21, 0x00


	//----- nvinfo : EIATTR_KPARAM_INFO
	.align		4
.L_51:
        /*0078*/ 	.byte	0x04, 0x17
        /*007a*/ 	.short	(.L_53 - .L_52)
.L_52:
        /*007c*/ 	.word	0x00000000
        /*0080*/ 	.short	0x0000
        /*0082*/ 	.short	0x0000
        /*0084*/ 	.byte	0x00, 0xf0, 0x11, 0x00


	//----- nvinfo : EIATTR_SPARSE_MMA_MASK
	.align		4
.L_53:
        /*0088*/ 	.byte	0x03, 0x50
        /*008a*/ 	.short	0x0000


	//----- nvinfo : EIATTR_MAXREG_COUNT
	.align		4
        /*008c*/ 	.byte	0x03, 0x1b
        /*008e*/ 	.short	0x00ff


	//----- nvinfo : EIATTR_MERCURY_ISA_VERSION
	.align		4
        /*0090*/ 	.byte	0x03, 0x5f
        /*0092*/ 	.short	0x0101


	//----- nvinfo : EIATTR_VRC_CTA_INIT_COUNT
	.align		4
        /*0094*/ 	.byte	0x02, 0x4a
	.zero		1
	.zero		1


	//----- nvinfo : EIATTR_EXIT_INSTR_OFFSETS
	.align		4
        /*0098*/ 	.byte	0x04, 0x1c
        /*009a*/ 	.short	(.L_55 - .L_54)


	//   ....[0]....
.L_54:
        /*009c*/ 	.word	0x00000100


	//   ....[1]....
        /*00a0*/ 	.word	0x00000350


	//----- nvinfo : EIATTR_CBANK_PARAM_SIZE
	.align		4
.L_55:
        /*00a4*/ 	.byte	0x03, 0x19
        /*00a6*/ 	.short	0x0040


	//----- nvinfo : EIATTR_PARAM_CBANK
	.align		4
        /*00a8*/ 	.byte	0x04, 0x0a
        /*00aa*/ 	.short	(.L_57 - .L_56)
	.align		4
.L_56:
        /*00ac*/ 	.word	index@(.nv.constant0._Z23unpack_sym_cderi_kernelIfEviPKiS1_S1_S1_iPKdPT_)
        /*00b0*/ 	.short	0x0380
        /*00b2*/ 	.short	0x0040


	//----- nvinfo : EIATTR_SW_WAR
	.align		4
.L_57:
        /*00b4*/ 	.byte	0x04, 0x36
        /*00b6*/ 	.short	(.L_59 - .L_58)
.L_58:
        /*00b8*/ 	.word	0x00000008
.L_59:


//--------------------- .nv.info._Z22copy_C_or_D_mat_kernelIfEviiiiPKdPT_ --------------------------
	.section	.nv.info._Z22copy_C_or_D_mat_kernelIfEviiiiPKdPT_,"",@"SHT_CUDA_INFO"
	.sectionflags	@""
	.align	4


	//----- nvinfo : EIATTR_CUDA_API_VERSION
	.align		4
        /*0000*/ 	.byte	0x04, 0x37
        /*0002*/ 	.short	(.L_61 - .L_60)
.L_60:
        /*0004*/ 	.word	0x00000082


	//----- nvinfo : EIATTR_KPARAM_INFO
	.align		4
.L_61:
        /*0008*/ 	.byte	0x04, 0x17
        /*000a*/ 	.short	(.L_63 - .L_62)
.L_62:
        /*000c*/ 	.word	0x00000000
        /*0010*/ 	.short	0x0005
        /*0012*/ 	.short	0x0018
        /*0014*/ 	.byte	0x00, 0xf5, 0x21, 0x00


	//----- nvinfo : EIATTR_KPARAM_INFO
	.align		4
.L_63:
        /*0018*/ 	.byte	0x04, 0x17
        /*001a*/ 	.short	(.L_65 - .L_64)
.L_64:
        /*001c*/ 	.word	0x00000000
        /*0020*/ 	.short	0x0004
        /*0022*/ 	.short	0x0010
        /*0024*/ 	.byte	0x00, 0xf5, 0x21, 0x00


	//----- nvinfo : EIATTR_KPARAM_INFO
	.align		4
.L_65:
        /*0028*/ 	.byte	0x04, 0x17
        /*002a*/ 	.short	(.L_67 - .L_66)
.L_66:
        /*002c*/ 	.word	0x00000000
        /*0030*/ 	.short	0x0003
        /*0032*/ 	.short	0x000c
        /*0034*/ 	.byte	0x00, 0xf0, 0x11, 0x00


	//----- nvinfo : EIATTR_KPARAM_INFO
	.align		4
.L_67:
        /*0038*/ 	.byte	0x04, 0x17
        /*003a*/ 	.short	(.L_69 - .L_68)
.L_68:
        /*003c*/ 	.word	0x00000000
        /*0040*/ 	.short	0x0002
        /*0042*/ 	.short	0x0008
        /*0044*/ 	.byte	0x00, 0xf0, 0x11, 0x00


	//----- nvinfo : EIATTR_KPARAM_INFO
	.align		4
.L_69:
        /*0048*/ 	.byte	0x04, 0x17
        /*004a*/ 	.short	(.L_71 - .L_70)
.L_70:
        /*004c*/ 	.word	0x00000000
        /*0050*/ 	.short	0x0001
        /*0052*/ 	.short	0x0004
        /*0054*/ 	.byte	0x00, 0xf0, 0x11, 0x00


	//----- nvinfo : EIATTR_KPARAM_INFO
	.align		4
.L_71:
        /*0058*/ 	.byte	0x04, 0x17
        /*005a*/ 	.short	(.L_73 - .L_72)
.L_72:
        /*005c*/ 	.word	0x00000000
        /*0060*/ 	.short	0x0000
        /*0062*/ 	.short	0x0000
        /*0064*/ 	.byte	0x00, 0xf0, 0x11, 0x00


	//----- nvinfo : EIATTR_SPARSE_MMA_MASK
	.align		4
.L_73:
        /*0068*/ 	.byte	0x03, 0x50
        /*006a*/ 	.short	0x0000


	//----- nvinfo : EIATTR_MAXREG_COUNT
	.align		4
        /*006c*/ 	.byte	0x03, 0x1b
        /*006e*/ 	.short	0x00ff


	//----- nvinfo : EIATTR_MERCURY_ISA_VERSION
	.align		4
        /*0070*/ 	.byte	0x03, 0x5f
        /*0072*/ 	.short	0x0101


	//----- nvinfo : EIATTR_VRC_CTA_INIT_COUNT
	.align		4
        /*0074*/ 	.byte	0x02, 0x4a
	.zero		1
	.zero		1


	//----- nvinfo : EIATTR_EXIT_INSTR_OFFSETS
	.align		4
        /*0078*/ 	.byte	0x04, 0x1c
        /*007a*/ 	.short	(.L_75 - .L_74)


	//   ....[0]....
.L_74:
        /*007c*/ 	.word	0x00000160


	//   ....[1]....
        /*0080*/ 	.word	0x000001d0


	//----- nvinfo : EIATTR_CBANK_PARAM_SIZE
	.align		4
.L_75:
        /*0084*/ 	.byte	0x03, 0x19
        /*0086*/ 	.short	0x0020


	//----- nvinfo : EIATTR_PARAM_CBANK
	.align		4
        /*0088*/ 	.byte	0x04, 0x0a
        /*008a*/ 	.short	(.L_77 - .L_76)
	.align		4
.L_76:
        /*008c*/ 	.word	index@(.nv.constant0._Z22copy_C_or_D_mat_kernelIfEviiiiPKdPT_)
        /*0090*/ 	.short	0x0380
        /*0092*/ 	.short	0x0020


	//----- nvinfo : EIATTR_SW_WAR
	.align		4
.L_77:
        /*0094*/ 	.byte	0x04, 0x36
        /*0096*/ 	.short	(.L_79 - .L_78)
.L_78:
        /*0098*/ 	.word	0x00000008
.L_79:


//--------------------- .nv.info._Z23unpack_sym_cderi_kernelIdEviPKiS1_S1_S1_iPKdPT_ --------------------------
	.section	.nv.info._Z23unpack_sym_cderi_kernelIdEviPKiS1_S1_S1_iPKdPT_,"",@"SHT_CUDA_INFO"
	.sectionflags	@""
	.align	4


	//----- nvinfo : EIATTR_CUDA_API_VERSION
	.align		4
        /*0000*/ 	.byte	0x04, 0x37
        /*0002*/ 	.short	(.L_81 - .L_80)
.L_80:
        /*0004*/ 	.word	0x00000082


	//----- nvinfo : EIATTR_KPARAM_INFO
	.align		4
.L_81:
        /*0008*/ 	.byte	0x04, 0x17
        /*000a*/ 	.short	(.L_83 - .L_82)
.L_82:
        /*000c*/ 	.word	0x00000000
        /*0010*/ 	.short	0x0007
        /*0012*/ 	.short	0x0038
        /*0014*/ 	.byte	0x00, 0xf5, 0x21, 0x00


	//----- nvinfo : EIATTR_KPARAM_INFO
	.align		4
.L_83:
        /*0018*/ 	.byte	0x04, 0x17
        /*001a*/ 	.short	(.L_85 - .L_84)
.L_84:
        /*001c*/ 	.word	0x00000000
        /*0020*/ 	.short	0x0006
        /*0022*/ 	.short	0x0030
        /*0024*/ 	.byte	0x00, 0xf5, 0x21, 0x00


	//----- nvinfo : EIATTR_KPARAM_INFO
	.align		4
.L_85:
        /*0028*/ 	.byte	0x04, 0x17
        /*002a*/ 	.short	(.L_87 - .L_86)
.L_86:
        /*002c*/ 	.word	0x00000000
        /*0030*/ 	.short	0x0005
        /*0032*/ 	.short	0x0028
        /*0034*/ 	.byte	0x00, 0xf0, 0x11, 0x00


	//----- nvinfo : EIATTR_KPARAM_INFO
	.align		4
.L_87:
        /*0038*/ 	.byte	0x04, 0x17
        /*003a*/ 	.short	(.L_89 - .L_88)
.L_88:
        /*003c*/ 	.word	0x00000000
        /*0040*/ 	.short	0x0004
        /*0042*/ 	.short	0x0020
        /*0044*/ 	.byte	0x00, 0xf5, 0x21, 0x00


	//----- nvinfo : EIATTR_KPARAM_INFO
	.align		4
.L_89:
        /*0048*/ 	.byte	0x04, 0x17
        /*004a*/ 	.short	(.L_91 - .L_90)
.L_90:
        /*004c*/ 	.word	0x00000000
        /*0050*/ 	.short	0x0003
        /*0052*/ 	.short	0x0018
        /*0054*/ 	.byte	0x00, 0xf5, 0x21, 0x00


	//----- nvinfo : EIATTR_KPARAM_INFO
	.align		4
.L_91:
        /*0058*/ 	.byte	0x04, 0x17
        /*005a*/ 	.short	(.L_93 - .L_92)
.L_92:
        /*005c*/ 	.word	0x00000000
        /*0060*/ 	.short	0x0002
        /*0062*/ 	.short	0x0010
        /*0064*/ 	.byte	0x00, 0xf5, 0x21, 0x00


	//----- nvinfo : EIATTR_KPARAM_INFO
	.align		4
.L_93:
        /*0068*/ 	.byte	0x04, 0x17
        /*006a*/ 	.short	(.L_95 - .L_94)
.L_94:
        /*006c*/ 	.word	0x00000000
        /*0070*/ 	.short	0x0001
        /*0072*/ 	.short	0x0008
        /*0074*/ 	.byte	0x00, 0xf5, 0x21, 0x00


	//----- nvinfo : EIATTR_KPARAM_INFO
	.align		4
.L_95:
        /*0078*/ 	.byte	0x04, 0x17
        /*007a*/ 	.short	(.L_97 - .L_96)
.L_96:
        /*007c*/ 	.word	0x00000000
        /*0080*/ 	.short	0x0000
        /*0082*/ 	.short	0x0000
        /*0084*/ 	.byte	0x00, 0xf0, 0x11, 0x00


	//----- nvinfo : EIATTR_SPARSE_MMA_MASK
	.align		4
.L_97:
        /*0088*/ 	.byte	0x03, 0x50
        /*008a*/ 	.short	0x0000


	//----- nvinfo : EIATTR_MAXREG_COUNT
	.align		4
        /*008c*/ 	.byte	0x03, 0x1b
        /*008e*/ 	.short	0x00ff


	//----- nvinfo : EIATTR_MERCURY_ISA_VERSION
	.align		4
        /*0090*/ 	.byte	0x03, 0x5f
        /*0092*/ 	.short	0x0101


	//----- nvinfo : EIATTR_VRC_CTA_INIT_COUNT
	.align		4
        /*0094*/ 	.byte	0x02, 0x4a
	.zero		1
	.zero		1


	//----- nvinfo : EIATTR_EXIT_INSTR_OFFSETS
	.align		4
        /*0098*/ 	.byte	0x04, 0x1c
        /*009a*/ 	.short	(.L_99 - .L_98)


	//   ....[0]....
.L_98:
        /*009c*/ 	.word	0x00000100


	//   ....[1]....
        /*00a0*/ 	.word	0x00000340


	//----- nvinfo : EIATTR_CBANK_PARAM_SIZE
	.align		4
.L_99:
        /*00a4*/ 	.byte	0x03, 0x19
        /*00a6*/ 	.short	0x0040


	//----- nvinfo : EIATTR_PARAM_CBANK
	.align		4
        /*00a8*/ 	.byte	0x04, 0x0a
        /*00aa*/ 	.short	(.L_101 - .L_100)
	.align		4
.L_100:
        /*00ac*/ 	.word	index@(.nv.constant0._Z23unpack_sym_cderi_kernelIdEviPKiS1_S1_S1_iPKdPT_)
        /*00b0*/ 	.short	0x0380
        /*00b2*/ 	.short	0x0040


	//----- nvinfo : EIATTR_SW_WAR
	.align		4
.L_101:
        /*00b4*/ 	.byte	0x04, 0x36
        /*00b6*/ 	.short	(.L_103 - .L_102)
.L_102:
        /*00b8*/ 	.word	0x00000008
.L_103:


//--------------------- .nv.info._Z22copy_C_or_D_mat_kernelIdEviiiiPKdPT_ --------------------------
	.section	.nv.info._Z22copy_C_or_D_mat_kernelIdEviiiiPKdPT_,"",@"SHT_CUDA_INFO"
	.sectionflags	@""
	.align	4


	//----- nvinfo : EIATTR_CUDA_API_VERSION
	.align		4
        /*0000*/ 	.byte	0x04, 0x37
        /*0002*/ 	.short	(.L_105 - .L_104)
.L_104:
        /*0004*/ 	.word	0x00000082


	//----- nvinfo : EIATTR_KPARAM_INFO
	.align		4
.L_105:
        /*0008*/ 	.byte	0x04, 0x17
        /*000a*/ 	.short	(.L_107 - .L_106)
.L_106:
        /*000c*/ 	.word	0x00000000
        /*0010*/ 	.short	0x0005
        /*0012*/ 	.short	0x0018
        /*0014*/ 	.byte	0x00, 0xf5, 0x21, 0x00


	//----- nvinfo : EIATTR_KPARAM_INFO
	.align		4
.L_107:
        /*0018*/ 	.byte	0x04, 0x17
        /*001a*/ 	.short	(.L_109 - .L_108)
.L_108:
        /*001c*/ 	.word	0x00000000
        /*0020*/ 	.short	0x0004
        /*0022*/ 	.short	0x0010
        /*0024*/ 	.byte	0x00, 0xf5, 0x21, 0x00


	//----- nvinfo : EIATTR_KPARAM_INFO
	.align		4
.L_109:
        /*0028*/ 	.byte	0x04, 0x17
        /*002a*/ 	.short	(.L_111 - .L_110)
.L_110:
        /*002c*/ 	.word	0x00000000
        /*0030*/ 	.short	0x0003
        /*0032*/ 	.short	0x000c
        /*0034*/ 	.byte	0x00, 0xf0, 0x11, 0x00


	//----- nvinfo : EIATTR_KPARAM_INFO
	.align		4
.L_111:
        /*0038*/ 	.byte	0x04, 0x17
        /*003a*/ 	.short	(.L_113 - .L_112)
.L_112:
        /*003c*/ 	.word	0x00000000
        /*0040*/ 	.short	0x0002
        /*0042*/ 	.short	0x0008
        /*0044*/ 	.byte	0x00, 0xf0, 0x11, 0x00


	//----- nvinfo : EIATTR_KPARAM_INFO
	.align		4
.L_113:
        /*0048*/ 	.byte	0x04, 0x17
        /*004a*/ 	.short	(.L_115 - .L_114)
.L_114:
        /*004c*/ 	.word	0x00000000
        /*0050*/ 	.short	0x0001
        /*0052*/ 	.short	0x0004
        /*0054*/ 	.byte	0x00, 0xf0, 0x11, 0x00


	//----- nvinfo : EIATTR_KPARAM_INFO
	.align		4
.L_115:
        /*0058*/ 	.byte	0x04, 0x17
        /*005a*/ 	.short	(.L_117 - .L_116)
.L_116:
        /*005c*/ 	.word	0x00000000
        /*0060*/ 	.short	0x0000
        /*0062*/ 	.short	0x0000
        /*0064*/ 	.byte	0x00, 0xf0, 0x11, 0x00


	//----- nvinfo : EIATTR_SPARSE_MMA_MASK
	.align		4
.L_117:
        /*0068*/ 	.byte	0x03, 0x50
        /*006a*/ 	.short	0x0000


	//----- nvinfo : EIATTR_MAXREG_COUNT
	.align		4
        /*006c*/ 	.byte	0x03, 0x1b
        /*006e*/ 	.short	0x00ff


	//----- nvinfo : EIATTR_MERCURY_ISA_VERSION
	.align		4
        /*0070*/ 	.byte	0x03, 0x5f
        /*0072*/ 	.short	0x0101


	//----- nvinfo : EIATTR_VRC_CTA_INIT_COUNT
	.align		4
        /*0074*/ 	.byte	0x02, 0x4a
	.zero		1
	.zero		1


	//----- nvinfo : EIATTR_EXIT_INSTR_OFFSETS
	.align		4
        /*0078*/ 	.byte	0x04, 0x1c
        /*007a*/ 	.short	(.L_119 - .L_118)


	//   ....[0]....
.L_118:
        /*007c*/ 	.word	0x00000170


	//   ....[1]....
        /*0080*/ 	.word	0x000001c0


	//----- nvinfo : EIATTR_CBANK_PARAM_SIZE
	.align		4
.L_119:
        /*0084*/ 	.byte	0x03, 0x19
        /*0086*/ 	.short	0x0020


	//----- nvinfo : EIATTR_PARAM_CBANK
	.align		4
        /*0088*/ 	.byte	0x04, 0x0a
        /*008a*/ 	.short	(.L_121 - .L_120)
	.align		4
.L_120:
        /*008c*/ 	.word	index@(.nv.constant0._Z22copy_C_or_D_mat_kernelIdEviiiiPKdPT_)
        /*0090*/ 	.short	0x0380
        /*0092*/ 	.short	0x0020


	//----- nvinfo : EIATTR_SW_WAR
	.align		4
.L_121:
        /*0094*/ 	.byte	0x04, 0x36
        /*0096*/ 	.short	(.L_123 - .L_122)
.L_122:
        /*0098*/ 	.word	0x00000008
.L_123:


//--------------------- .nv.info._Z31stride_batched_transpose_kernelIdLi32ELi8EEviiPKT_mmPS0_mm --------------------------
	.section	.nv.info._Z31stride_batched_transpose_kernelIdLi32ELi8EEviiPKT_mmPS0_mm,"",@"SHT_CUDA_INFO"
	.sectionflags	@""
	.align	4


	//----- nvinfo : EIATTR_CUDA_API_VERSION
	.align		4
        /*0000*/ 	.byte	0x04, 0x37
        /*0002*/ 	.short	(.L_125 - .L_124)
.L_124:
        /*0004*/ 	.word	0x00000082


	//----- nvinfo : EIATTR_KPARAM_INFO
	.align		4
.L_125:
        /*0008*/ 	.byte	0x04, 0x17
        /*000a*/ 	.short	(.L_127 - .L_126)
.L_126:
        /*000c*/ 	.word	0x00000000
        /*0010*/ 	.short	0x0007
        /*0012*/ 	.short	0x0030
        /*0014*/ 	.byte	0x00, 0xf0, 0x21, 0x00


	//----- nvinfo : EIATTR_KPARAM_INFO
	.align		4
.L_127:
        /*0018*/ 	.byte	0x04, 0x17
        /*001a*/ 	.short	(.L_129 - .L_128)
.L_128:
        /*001c*/ 	.word	0x00000000
        /*0020*/ 	.short	0x0006
        /*0022*/ 	.short	0x0028
        /*0024*/ 	.byte	0x00, 0xf0, 0x21, 0x00


	//----- nvinfo : EIATTR_KPARAM_INFO
	.align		4
.L_129:
        /*0028*/ 	.byte	0x04, 0x17
        /*002a*/ 	.short	(.L_131 - .L_130)
.L_130:
        /*002c*/ 	.word	0x00000000
        /*0030*/ 	.short	0x0005
        /*0032*/ 	.short	0x0020
        /*0034*/ 	.byte	0x00, 0xf5, 0x21, 0x00


	//----- nvinfo : EIATTR_KPARAM_INFO
	.align		4
.L_131:
        /*0038*/ 	.byte	0x04, 0x17
        /*003a*/ 	.short	(.L_133 - .L_132)
.L_132:
        /*003c*/ 	.word	0x00000000
        /*0040*/ 	.short	0x0004
        /*0042*/ 	.short	0x0018
        /*0044*/ 	.byte	0x00, 0xf0, 0x21, 0x00


	//----- nvinfo : EIATTR_KPARAM_INFO
	.align		4
.L_133:
        /*0048*/ 	.byte	0x04, 0x17
        /*004a*/ 	.short	(.L_135 - .L_134)
.L_134:
        /*004c*/ 	.word	0x00000000
        /*0050*/ 	.short	0x0003
        /*0052*/ 	.short	0x0010
        /*0054*/ 	.byte	0x00, 0xf0, 0x21, 0x00


	//----- nvinfo : EIATTR_KPARAM_INFO
	.align		4
.L_135:
        /*0058*/ 	.byte	0x04, 0x17
        /*005a*/ 	.short	(.L_137 - .L_136)
.L_136:
        /*005c*/ 	.word	0x00000000
        /*0060*/ 	.short	0x0002
        /*0062*/ 	.short	0x0008
        /*0064*/ 	.byte	0x00, 0xf5, 0x21, 0x00


	//----- nvinfo : EIATTR_KPARAM_INFO
	.align		4
.L_137:
        /*0068*/ 	.byte	0x04, 0x17
        /*006a*/ 	.short	(.L_139 - .L_138)
.L_138:
        /*006c*/ 	.word	0x00000000
        /*0070*/ 	.short	0x0001
        /*0072*/ 	.short	0x0004
        /*0074*/ 	.byte	0x00, 0xf0, 0x11, 0x00


	//----- nvinfo : EIATTR_KPARAM_INFO
	.align		4
.L_139:
        /*0078*/ 	.byte	0x04, 0x17
        /*007a*/ 	.short	(.L_141 - .L_140)
.L_140:
        /*007c*/ 	.word	0x00000000
        /*0080*/ 	.short	0x0000
        /*0082*/ 	.short	0x0000
        /*0084*/ 	.byte	0x00, 0xf0, 0x11, 0x00


	//----- nvinfo : EIATTR_SPARSE_MMA_MASK
	.align		4
.L_141:
        /*0088*/ 	.byte	0x03, 0x50
        /*008a*/ 	.short	0x0000


	//----- nvinfo : EIATTR_MAXREG_COUNT
	.align		4
        /*008c*/ 	.byte	0x03, 0x1b
        /*008e*/ 	.short	0x00ff


	//----- nvinfo : EIATTR_NUM_BARRIERS
	.align		4
        /*0090*/ 	.byte	0x02, 0x4c
        /*0092*/ 	.byte	0x01
	.zero		1


	//----- nvinfo : EIATTR_MERCURY_ISA_VERSION
	.align		4
        /*0094*/ 	.byte	0x03, 0x5f
        /*0096*/ 	.short	0x0101


	//----- nvinfo : EIATTR_VRC_CTA_INIT_COUNT
	.align		4
        /*0098*/ 	.byte	0x02, 0x4a
	.zero		1
	.zero		1


	//----- nvinfo : EIATTR_EXIT_INSTR_OFFSETS
	.align		4
        /*009c*/ 	.byte	0x04, 0x1c
        /*009e*/ 	.short	(.L_143 - .L_142)


	//   ....[0]....
.L_142:
        /*00a0*/ 	.word	0x00000840


	//   ....[1]....
        /*00a4*/ 	.word	0x00000910


	//----- nvinfo : EIATTR_CRS_STACK_SIZE
	.align		4
.L_143:
        /*00a8*/ 	.byte	0x04, 0x1e
        /*00aa*/ 	.short	(.L_145 - .L_144)
.L_144:
        /*00ac*/ 	.word	0x00000000


	//----- nvinfo : EIATTR_CBANK_PARAM_SIZE
	.align		4
.L_145:
        /*00b0*/ 	.byte	0x03, 0x19
        /*00b2*/ 	.short	0x0038


	//----- nvinfo : EIATTR_PARAM_CBANK
	.align		4
        /*00b4*/ 	.byte	0x04, 0x0a
        /*00b6*/ 	.short	(.L_147 - .L_146)
	.align		4
.L_146:
        /*00b8*/ 	.word	index@(.nv.constant0._Z31stride_batched_transpose_kernelIdLi32ELi8EEviiPKT_mmPS0_mm)
        /*00bc*/ 	.short	0x0380
        /*00be*/ 	.short	0x0038


	//----- nvinfo : EIATTR_SW_WAR
	.align		4
.L_147:
        /*00c0*/ 	.byte	0x04, 0x36
        /*00c2*/ 	.short	(.L_149 - .L_148)
.L_148:
        /*00c4*/ 	.word	0x00000008
.L_149:


//--------------------- .nv.info._Z25copy_fp32_padded_K_kerneliiPddPf --------------------------
	.section	.nv.info._Z25copy_fp32_padded_K_kerneliiPddPf,"",@"SHT_CUDA_INFO"
	.sectionflags	@""
	.align	4


	//----- nvinfo : EIATTR_CUDA_API_VERSION
	.align		4
        /*0000*/ 	.byte	0x04, 0x37
        /*0002*/ 	.short	(.L_151 - .L_150)
.L_150:
        /*0004*/ 	.word	0x00000082


	//----- nvinfo : EIATTR_KPARAM_INFO
	.align		4
.L_151:
        /*0008*/ 	.byte	0x04, 0x17
        /*000a*/ 	.short	(.L_153 - .L_152)
.L_152:
        /*000c*/ 	.word	0x00000000
        /*0010*/ 	.short	0x0004
        /*0012*/ 	.short	0x0018
        /*0014*/ 	.byte	0x00, 0xf5, 0x21, 0x00


	//----- nvinfo : EIATTR_KPARAM_INFO
	.align		4
.L_153:
        /*0018*/ 	.byte	0x04, 0x17
        /*001a*/ 	.short	(.L_155 - .L_154)
.L_154:
        /*001c*/ 	.word	0x00000000
        /*0020*/ 	.short	0x0003
        /*0022*/ 	.short	0x0010
        /*0024*/ 	.byte	0x00, 0xf0, 0x21, 0x00


	//----- nvinfo : EIATTR_KPARAM_INFO
	.align		4
.L_155:
        /*0028*/ 	.byte	0x04, 0x17
        /*002a*/ 	.short	(.L_157 - .L_156)
.L_156:
        /*002c*/ 	.word	0x00000000
        /*0030*/ 	.short	0x0002
        /*0032*/ 	.short	0x0008
        /*0034*/ 	.byte	0x00, 0xf5, 0x21, 0x00


	//----- nvinfo : EIATTR_KPARAM_INFO
	.align		4
.L_157:
        /*0038*/ 	.byte	0x04, 0x17
        /*003a*/ 	.short	(.L_159 - .L_158)
.L_158:
        /*003c*/ 	.word	0x00000000
        /*0040*/ 	.short	0x0001
        /*0042*/ 	.short	0x0004
        /*0044*/ 	.byte	0x00, 0xf0, 0x11, 0x00


	//----- nvinfo : EIATTR_KPARAM_INFO
	.align		4
.L_159:
        /*0048*/ 	.byte	0x04, 0x17
        /*004a*/ 	.short	(.L_161 - .L_160)
.L_160:
        /*004c*/ 	.word	0x00000000
        /*0050*/ 	.short	0x0000
        /*0052*/ 	.short	0x0000
        /*0054*/ 	.byte	0x00, 0xf0, 0x11, 0x00


	//----- nvinfo : EIATTR_SPARSE_MMA_MASK
	.align		4
.L_161:
        /*0058*/ 	.byte	0x03, 0x50
        /*005a*/ 	.short	0x0000


	//----- nvinfo : EIATTR_MAXREG_COUNT
	.align		4
        /*005c*/ 	.byte	0x03, 0x1b
        /*005e*/ 	.short	0x00ff


	//----- nvinfo : EIATTR_MERCURY_ISA_VERSION
	.align		4
        /*0060*/ 	.byte	0x03, 0x5f
        /*0062*/ 	.short	0x0101


	//----- nvinfo : EIATTR_VRC_CTA_INIT_COUNT
	.align		4
        /*0064*/ 	.byte	0x02, 0x4a
	.zero		1
	.zero		1


	//----- nvinfo : EIATTR_EXIT_INSTR_OFFSETS
	.align		4
        /*0068*/ 	.byte	0x04, 0x1c
        /*006a*/ 	.short	(.L_163 - .L_162)


	//   ....[0]....
.L_162:
        /*006c*/ 	.word	0x000000c0


	//   ....[1]....
        /*0070*/ 	.word	0x000001b0


	//----- nvinfo : EIATTR_CBANK_PARAM_SIZE
	.align		4
.L_163:
        /*0074*/ 	.byte	0x03, 0x19
        /*0076*/ 	.short	0x0020


	//----- nvinfo : EIATTR_PARAM_CBANK
	.align		4
        /*0078*/ 	.byte	0x04, 0x0a
        /*007a*/ 	.short	(.L_165 - .L_164)
	.align		4
.L_164:
        /*007c*/ 	.word	index@(.nv.constant0._Z25copy_fp32_padded_K_kerneliiPddPf)
        /*0080*/ 	.short	0x0380
        /*0082*/ 	.short	0x0020


	//----- nvinfo : EIATTR_SW_WAR
	.align		4
.L_165:
        /*0084*/ 	.byte	0x04, 0x36
        /*0086*/ 	.short	(.L_167 - .L_166)
.L_166:
        /*0088*/ 	.word	0x00000008
.L_167:


//--------------------- .nv.callgraph             --------------------------
	.section	.nv.callgraph,"",@"SHT_CUDA_CALLGRAPH"
	.align	4
	.sectionentsize	8
	.align		4
        /*0000*/ 	.word	0x00000000
	.align		4
        /*0004*/ 	.word	0xffffffff
	.align		4
        /*0008*/ 	.word	0x00000000
	.align		4
        /*000c*/ 	.word	0xfffffffe
	.align		4
        /*0010*/ 	.word	0x00000000
	.align		4
        /*0014*/ 	.word	0xfffffffd
	.align		4
        /*0018*/ 	.word	0x00000000
	.align		4
        /*001c*/ 	.word	0xfffffffc


//--------------------- .text._Z23unpack_sym_cderi_kernelIfEviPKiS1_S1_S1_iPKdPT_ --------------------------
	.section	.text._Z23unpack_sym_cderi_kernelIfEviPKiS1_S1_S1_iPKdPT_,"ax",@progbits
	.align	128
        .global         _Z23unpack_sym_cderi_kernelIfEviPKiS1_S1_S1_iPKdPT_
        .type           _Z23unpack_sym_cderi_kernelIfEviPKiS1_S1_S1_iPKdPT_,@function
        .size           _Z23unpack_sym_cderi_kernelIfEviPKiS1_S1_S1_iPKdPT_,(.L_x_12 - _Z23unpack_sym_cderi_kernelIfEviPKiS1_S1_S1_iPKdPT_)
        .other          _Z23unpack_sym_cderi_kernelIfEviPKiS1_S1_S1_iPKdPT_,@"STO_CUDA_ENTRY STV_DEFAULT"
_Z23unpack_sym_cderi_kernelIfEviPKiS1_S1_S1_iPKdPT_:
.text._Z23unpack_sym_cderi_kernelIfEviPKiS1_S1_S1_iPKdPT_:
[----:B------:R-:W-:Y:S01]  /*0000*/  LDC R1, c[0x0][0x37c] ;  /* 0x0000df00ff017b82 */ /* 0x000fe20000000800 */
[----:B------:R-:W0:Y:S01]  /*0010*/  S2R R0, SR_CTAID.X ;  /* 0x0000000000007919 */ /* 0x000e220000002500 */
[----:B------:R-:W1:Y:S06]  /*0020*/  LDCU UR6, c[0x0][0x360] ;  /* 0x00006c00ff0677ac */ /* 0x000e6c0008000800 */
[----:B------:R-:W0:Y:S01]  /*0030*/  S2UR UR7, SR_CTAID.Y ;  /* 0x00000000000779c3 */ /* 0x000e220000002600 */
[----:B------:R-:W2:Y:S07]  /*0040*/  LDCU.64 UR4, c[0x0][0x358] ;  /* 0x00006b00ff0477ac */ /* 0x000eae0008000a00 */
[----:B------:R-:W0:Y:S08]  /*0050*/  LDC R5, c[0x0][0x370] ;  /* 0x0000dc00ff057b82 */ /* 0x000e300000000800 */
[----:B------:R-:W3:Y:S01]  /*0060*/  LDC.64 R2, c[0x0][0x398] ;  /* 0x0000e600ff027b82 */ /* 0x000ee20000000a00 */
[----:B0-----:R-:W-:-:S04]  /*0070*/  IMAD R5, R5, UR7, R0 ;  /* 0x0000000705057c24 */ /* 0x001fc8000f8e0200 */
[----:B---3--:R-:W-:-:S05]  /*0080*/  IMAD.WIDE R2, R5, 0x4, R2 ;  /* 0x0000000405027825 */ /* 0x008fca00078e0202 */
[----:B--2---:R-:W2:Y:S04]  /*0090*/  LDG.E.CONSTANT R5, desc[UR4][R2.64] ;  /* 0x0000000402057981 */ /* 0x004ea8000c1e9900 */
[----:B------:R-:W2:Y:S01]  /*00a0*/  LDG.E.CONSTANT R4, desc[UR4][R2.64+0x4] ;  /* 0x0000040402047981 */ /* 0x000ea2000c1e9900 */
[----:B------:R-:W1:Y:S01]  /*00b0*/  S2R R0, SR_TID.Y ;  /* 0x0000000000007919 */ /* 0x000e620000002200 */
[----:B------:R-:W1:Y:S02]  /*00c0*/  S2R R7, SR_TID.X ;  /* 0x0000000000077919 */ /* 0x000e640000002100 */
[----:B-1----:R-:W-:Y:S01]  /*00d0*/  IMAD R0, R0, UR6, R7 ;  /* 0x0000000600007c24 */ /* 0x002fe2000f8e0207 */
[----:B--2---:R-:W-:-:S04]  /*00e0*/  IADD3 R7, PT, PT, -R5, R4, RZ ;  /* 0x0000000405077210 */ /* 0x004fc80007ffe1ff */
[----:B------:R-:W-:-:S13]  /*00f0*/  ISETP.GE.AND P0, PT, R0, R7, PT ;  /* 0x000000070000720c */ /* 0x000fda0003f06270 */
[----:B------:R-:W-:Y:S05]  /*0100*/  @P0 EXIT ;  /* 0x000000000000094d */ /* 0x000fea0003800000 */
[----:B------:R-:W0:Y:S01]  /*0110*/  LDC.64 R2, c[0x0][0x3a0] ;  /* 0x0000e800ff027b82 */ /* 0x000e220000000a00 */
[----:B------:R-:W-:Y:S01]  /*0120*/  IADD3 R5, PT, PT, R0, R5, RZ ;  /* 0x0000000500057210 */ /* 0x000fe20007ffe0ff */
[----:B------:R-:W1:Y:S06]  /*0130*/  LDCU.64 UR8, c[0x0][0x3b8] ;  /* 0x00007700ff0877ac */ /* 0x000e6c0008000a00 */
[----:B------:R-:W2:Y:S08]  /*0140*/  S2UR UR6, SR_CTAID.Z ;  /* 0x00000000000679c3 */ /* 0x000eb00000002700 */
[----:B------:R-:W2:Y:S01]  /*0150*/  LDC R0, c[0x0][0x380] ;  /* 0x0000e000ff007b82 */ /* 0x000ea20000000800 */
[----:B0-----:R-:W-:-:S07]  /*0160*/  IMAD.WIDE R2, R5, 0x4, R2 ;  /* 0x0000000405027825 */ /* 0x001fce00078e0202 */
[----:B------:R-:W0:Y:S01]  /*0170*/  LDC.64 R6, c[0x0][0x390] ;  /* 0x0000e400ff067b82 */ /* 0x000e220000000a00 */
[----:B------:R-:W3:Y:S07]  /*0180*/  LDG.E.CONSTANT R3, desc[UR4][R2.64] ;  /* 0x0000000402037981 */ /* 0x000eee000c1e9900 */
[----:B------:R-:W3:Y:S08]  /*0190*/  LDC.64 R4, c[0x0][0x388] ;  /* 0x0000e200ff047b82 */ /* 0x000ef00000000a00 */
[----:B------:R-:W4:Y:S08]  /*01a0*/  LDC.64 R8, c[0x0][0x3b0] ;  /* 0x0000ec00ff087b82 */ /* 0x000f300000000a00 */
[----:B------:R-:W5:Y:S01]  /*01b0*/  LDC R13, c[0x0][0x3a8] ;  /* 0x0000ea00ff0d7b82 */ /* 0x000f620000000800 */
[----:B---3--:R-:W-:-:S05]  /*01c0*/  IMAD.WIDE R4, R3, 0x4, R4 ;  /* 0x0000000403047825 */ /* 0x008fca00078e0204 */
[----:B------:R5:W3:Y:S01]  /*01d0*/  LDG.E.CONSTANT R10, desc[UR4][R4.64] ;  /* 0x00000004040a7981 */ /* 0x000ae2000c1e9900 */
[----:B--2---:R-:W-:Y:S02]  /*01e0*/  IMAD R11, R0, UR6, R3 ;  /* 0x00000006000b7c24 */ /* 0x004fe4000f8e0203 */
[----:B0-----:R-:W-:-:S04]  /*01f0*/  IMAD.WIDE R6, R3, 0x4, R6 ;  /* 0x0000000403067825 */ /* 0x001fc800078e0206 */
[----:B----4-:R-:W-:Y:S02]  /*0200*/  IMAD.WIDE R2, R11, 0x8, R8 ;  /* 0x000000080b027825 */ /* 0x010fe400078e0208 */
[----:B------:R-:W2:Y:S04]  /*0210*/  LDG.E.CONSTANT R7, desc[UR4][R6.64] ;  /* 0x0000000406077981 */ /* 0x000ea8000c1e9900 */
[----:B------:R-:W4:Y:S01]  /*0220*/  LDG.E.64.CONSTANT R2, desc[UR4][R2.64] ;  /* 0x0000000402027981 */ /* 0x000f22000c1e9b00 */
[-C--:B-----5:R-:W-:Y:S02]  /*0230*/  IMAD R5, R13, R13.reuse, RZ ;  /* 0x0000000d0d057224 */ /* 0x0a0fe400078e02ff */
[----:B---3--:R-:W-:Y:S01]  /*0240*/  IMAD R8, R10, R13, RZ ;  /* 0x0000000d0a087224 */ /* 0x008fe200078e02ff */
[----:B------:R-:W-:-:S04]  /*0250*/  SHF.R.S32.HI R11, RZ, 0x1f, R10 ;  /* 0x0000001fff0b7819 */ /* 0x000fc8000001140a */
[----:B------:R-:W-:Y:S01]  /*0260*/  SHF.R.S32.HI R9, RZ, 0x1f, R8 ;  /* 0x0000001fff097819 */ /* 0x000fe20000011408 */
[----:B------:R-:W-:-:S04]  /*0270*/  IMAD.WIDE.U32 R10, R5, UR6, R10 ;  /* 0x00000006050a7c25 */ /* 0x000fc8000f8e000a */
[----:B------:R-:W-:Y:S01]  /*0280*/  IMAD.WIDE.U32 R8, R5, UR6, R8 ;  /* 0x0000000605087c25 */ /* 0x000fe2000f8e0008 */
[----:B----4-:R-:W0:Y:S03]  /*0290*/  F2F.F32.F64 R3, R2 ;  /* 0x0000000200037310 */ /* 0x010e260000301000 */
[C---:B--2---:R-:W-:Y:S01]  /*02a0*/  IMAD R13, R7.reuse, R13, RZ ;  /* 0x0000000d070d7224 */ /* 0x044fe200078e02ff */
[----:B------:R-:W-:-:S04]  /*02b0*/  IADD3 R5, P0, PT, R7, R8, RZ ;  /* 0x0000000807057210 */ /* 0x000fc80007f1e0ff */
[----:B------:R-:W-:Y:S02]  /*02c0*/  IADD3 R0, P1, PT, R13, R10, RZ ;  /* 0x0000000a0d007210 */ /* 0x000fe40007f3e0ff */
[----:B------:R-:W-:Y:S02]  /*02d0*/  LEA.HI.X.SX32 R8, R7, R9, 0x1, P0 ;  /* 0x0000000907087211 */ /* 0x000fe400000f0eff */
[----:B------:R-:W-:Y:S02]  /*02e0*/  LEA.HI.X.SX32 R11, R13, R11, 0x1, P1 ;  /* 0x0000000b0d0b7211 */ /* 0x000fe400008f0eff */
[C---:B-1----:R-:W-:Y:S02]  /*02f0*/  LEA R4, P0, R5.reuse, UR8, 0x2 ;  /* 0x0000000805047c11 */ /* 0x042fe4000f8010ff */
[----:B------:R-:W-:Y:S02]  /*0300*/  LEA R6, P1, R0, UR8, 0x2 ;  /* 0x0000000800067c11 */ /* 0x000fe4000f8210ff */
[----:B------:R-:W-:-:S02]  /*0310*/  LEA.HI.X R5, R5, UR9, R8, 0x2, P0 ;  /* 0x0000000905057c11 */ /* 0x000fc400080f1408 */
[----:B------:R-:W-:-:S03]  /*0320*/  LEA.HI.X R7, R0, UR9, R11, 0x2, P1 ;  /* 0x0000000900077c11 */ /* 0x000fc600088f140b */
[----:B0-----:R-:W-:Y:S04]  /*0330*/  STG.E desc[UR4][R4.64], R3 ;  /* 0x0000000304007986 */ /* 0x001fe8000c101904 */
[----:B------:R-:W-:Y:S01]  /*0340*/  STG.E desc[UR4][R6.64], R3 ;  /* 0x0000000306007986 */ /* 0x000fe2000c101904 */
[----:B------:R-:W-:Y:S05]  /*0350*/  EXIT ;  /* 0x000000000000794d */ /* 0x000fea0003800000 */
.L_x_0:
[----:B------:R-:W-:-:S00]  /*0360*/  BRA `(.L_x_0) ;  /* 0xfffffffc00fc7947 */ /* 0x000fc0000383ffff */
[----:B------:R-:W-:-:S00]  /*0370*/  NOP ;  /* 0x0000000000007918 */ /* 0x000fc00000000000 */
        /* <DEDUP_REMOVED lines=8> */
.L_x_12:


//--------------------- .text._Z22copy_C_or_D_mat_kernelIfEviiiiPKdPT_ --------------------------
	.section	.text._Z22copy_C_or_D_mat_kernelIfEviiiiPKdPT_,"ax",@progbits
	.align	128
        .global         _Z22copy_C_or_D_mat_kernelIfEviiiiPKdPT_
        .type           _Z22copy_C_or_D_mat_kernelIfEviiiiPKdPT_,@function
        .size           _Z22copy_C_or_D_mat_kernelIfEviiiiPKdPT_,(.L_x_13 - _Z22copy_C_or_D_mat_kernelIfEviiiiPKdPT_)
        .other          _Z22copy_C_or_D_mat_kernelIfEviiiiPKdPT_,@"STO_CUDA_ENTRY STV_DEFAULT"
_Z22copy_C_or_D_mat_kernelIfEviiiiPKdPT_:
.text._Z22copy_C_or_D_mat_kernelIfEviiiiPKdPT_:
[----:B------:R-:W-:Y:S01]  /*0000*/  LDC R1, c[0x0][0x37c] ;  /* 0x0000df00ff017b82 */ /* 0x000fe20000000800 */
[----:B------:R-:W0:Y:S07]  /*0010*/  S2R R2, SR_TID.Y ;  /* 0x0000000000027919 */ /* 0x000e2e0000002200 */
[----:B------:R-:W1:Y:S01]  /*0020*/  LDC R0, c[0x0][0x360] ;  /* 0x0000d800ff007b82 */ /* 0x000e620000000800 */
[----:B------:R-:W2:Y:S01]  /*0030*/  LDCU UR6, c[0x0][0x388] ;  /* 0x00007100ff0677ac */ /* 0x000ea20008000800 */
[----:B------:R-:W1:Y:S01]  /*0040*/  S2R R3, SR_TID.X ;  /* 0x0000000000037919 */ /* 0x000e620000002100 */
[----:B------:R-:W3:Y:S05]  /*0050*/  LDCU UR7, c[0x0][0x380] ;  /* 0x00007000ff0777ac */ /* 0x000eea0008000800 */
[----:B------:R-:W0:Y:S08]  /*0060*/  S2UR UR5, SR_CTAID.Y ;  /* 0x00000000000579c3 */ /* 0x000e300000002600 */
[----:B------:R-:W0:Y:S08]  /*0070*/  LDC R7, c[0x0][0x364] ;  /* 0x0000d900ff077b82 */ /* 0x000e300000000800 */
[----:B------:R-:W1:Y:S01]  /*0080*/  S2UR UR4, SR_CTAID.X ;  /* 0x00000000000479c3 */ /* 0x000e620000002500 */
[----:B0-----:R-:W-:-:S05]  /*0090*/  IMAD R7, R7, UR5, R2 ;  /* 0x0000000507077c24 */ /* 0x001fca000f8e0202 */
[----:B--2---:R-:W-:Y:S01]  /*00a0*/  ISETP.GE.AND P0, PT, R7, UR6, PT ;  /* 0x0000000607007c0c */ /* 0x004fe2000bf06270 */
[----:B-1----:R-:W-:Y:S01]  /*00b0*/  IMAD R0, R0, UR4, R3 ;  /* 0x0000000400007c24 */ /* 0x002fe2000f8e0203 */
[----:B------:R-:W0:Y:S04]  /*00c0*/  LDCU.64 UR4, c[0x0][0x358] ;  /* 0x00006b00ff0477ac */ /* 0x000e280008000a00 */
[----:B---3--:R-:W-:Y:S01]  /*00d0*/  ISETP.GE.OR P0, PT, R0, UR7, P0 ;  /* 0x0000000700007c0c */ /* 0x008fe20008706670 */
[----:B------:R-:W1:-:S12]  /*00e0*/  LDCU UR7, c[0x0][0x384] ;  /* 0x00007080ff0777ac */ /* 0x000e580008000800 */
[----:B------:R-:W2:Y:S01]  /*00f0*/  @!P0 LDC.64 R2, c[0x0][0x390] ;  /* 0x0000e400ff028b82 */ /* 0x000ea20000000a00 */
[----:B------:R-:W-:Y:S01]  /*0100*/  @!P0 IMAD R5, R0, UR6, R7 ;  /* 0x0000000600058c24 */ /* 0x000fe2000f8e0207 */
[----:B------:R-:W3:Y:S03]  /*0110*/  LDCU UR6, c[0x0][0x38c] ;  /* 0x00007180ff0677ac */ /* 0x000ee60008000800 */
[----:B--2---:R-:W-:-:S06]  /*0120*/  @!P0 IMAD.WIDE R2, R5, 0x8, R2 ;  /* 0x0000000805028825 */ /* 0x004fcc00078e0202 */
[----:B0-----:R-:W5:Y:S01]  /*0130*/  @!P0 LDG.E.64.CONSTANT R2, desc[UR4][R2.64] ;  /* 0x0000000402028981 */ /* 0x001f62000c1e9b00 */
[----:B---3--:R-:W-:-:S04]  /*0140*/  ISETP.GE.AND P1, PT, R7, UR6, PT ;  /* 0x0000000607007c0c */ /* 0x008fc8000bf26270 */
[----:B-1----:R-:W-:-:S13]  /*0150*/  ISETP.GE.OR P1, PT, R0, UR7, P1 ;  /* 0x0000000700007c0c */ /* 0x002fda0008f26670 */
[----:B------:R-:W-:Y:S05]  /*0160*/  @P1 EXIT ;  /* 0x000000000000194d */ /* 0x000fea0003800000 */
[----:B------:R-:W0:Y:S01]  /*0170*/  LDC.64 R4, c[0x0][0x398] ;  /* 0x0000e600ff047b82 */ /* 0x000e220000000a00 */
[----:B------:R-:W-:Y:S02]  /*0180*/  HFMA2 R9, -RZ, RZ, 0, 0 ;  /* 0x00000000ff097431 */ /* 0x000fe400000001ff */
[----:B------:R-:W-:-:S04]  /*0190*/  IMAD R7, R0, UR6, R7 ;  /* 0x0000000600077c24 */ /* 0x000fc8000f8e0207 */
[----:B-----5:R-:W1:Y:S01]  /*01a0*/  @!P0 F2F.F32.F64 R9, R2 ;  /* 0x0000000200098310 */ /* 0x020e620000301000 */
[----:B0-----:R-:W-:-:S05]  /*01b0*/  IMAD.WIDE R4, R7, 0x4, R4 ;  /* 0x0000000407047825 */ /* 0x001fca00078e0204 */
[----:B-1----:R-:W-:Y:S01]  /*01c0*/  STG.E desc[UR4][R4.64], R9 ;  /* 0x0000000904007986 */ /* 0x002fe2000c101904 */
[----:B------:R-:W-:Y:S05]  /*01d0*/  EXIT ;  /* 0x000000000000794d */ /* 0x000fea0003800000 */
.L_x_1:
        /* <DEDUP_REMOVED lines=10> */
.L_x_13:


//--------------------- .text._Z23unpack_sym_cderi_kernelIdEviPKiS1_S1_S1_iPKdPT_ --------------------------
	.section	.text._Z23unpack_sym_cderi_kernelIdEviPKiS1_S1_S1_iPKdPT_,"ax",@progbits
	.align	128
        .global         _Z23unpack_sym_cderi_kernelIdEviPKiS1_S1_S1_iPKdPT_
        .type           _Z23unpack_sym_cderi_kernelIdEviPKiS1_S1_S1_iPKdPT_,@function
        .size           _Z23unpack_sym_cderi_kernelIdEviPKiS1_S1_S1_iPKdPT_,(.L_x_14 - _Z23unpack_sym_cderi_kernelIdEviPKiS1_S1_S1_iPKdPT_)
        .other          _Z23unpack_sym_cderi_kernelIdEviPKiS1_S1_S1_iPKdPT_,@"STO_CUDA_ENTRY STV_DEFAULT"
_Z23unpack_sym_cderi_kernelIdEviPKiS1_S1_S1_iPKdPT_:
.text._Z23unpack_sym_cderi_kernelIdEviPKiS1_S1_S1_iPKdPT_:
        /* <DEDUP_REMOVED lines=20> */
[----:B------:R-:W2:Y:S08]  /*0140*/  LDC.64 R6, c[0x0][0x390] ;  /* 0x0000e400ff067b82 */ /* 0x000eb00000000a00 */
[----:B------:R-:W3:Y:S01]  /*0150*/  S2UR UR6, SR_CTAID.Z ;  /* 0x00000000000679c3 */ /* 0x000ee20000002700 */
[----:B0-----:R-:W-:-:S07]  /*0160*/  IMAD.WIDE R2, R5, 0x4, R2 ;  /* 0x0000000405027825 */ /* 0x001fce00078e0202 */
[----:B------:R-:W3:Y:S01]  /*0170*/  LDC R0, c[0x0][0x380] ;  /* 0x0000e000ff007b82 */ /* 0x000ee20000000800 */
[----:B------:R-:W4:Y:S07]  /*0180*/  LDG.E.CONSTANT R3, desc[UR4][R2.64] ;  /* 0x0000000402037981 */ /* 0x000f2e000c1e9900 */
[----:B------:R-:W4:Y:S08]  /*0190*/  LDC.64 R4, c[0x0][0x388] ;  /* 0x0000e200ff047b82 */ /* 0x000f300000000a00 */
[----:B------:R-:W0:Y:S08]  /*01a0*/  LDC.64 R8, c[0x0][0x3b0] ;  /* 0x0000ec00ff087b82 */ /* 0x000e300000000a00 */
[----:B------:R-:W5:Y:S01]  /*01b0*/  LDC R13, c[0x0][0x3a8] ;  /* 0x0000ea00ff0d7b82 */ /* 0x000f620000000800 */
[----:B----4-:R-:W-:-:S06]  /*01c0*/  IMAD.WIDE R4, R3, 0x4, R4 ;  /* 0x0000000403047825 */ /* 0x010fcc00078e0204 */
[----:B------:R-:W4:Y:S01]  /*01d0*/  LDG.E.CONSTANT R4, desc[UR4][R4.64] ;  /* 0x0000000404047981 */ /* 0x000f22000c1e9900 */
[----:B--2---:R-:W-:-:S06]  /*01e0*/  IMAD.WIDE R6, R3, 0x4, R6 ;  /* 0x0000000403067825 */ /* 0x004fcc00078e0206 */
[----:B------:R-:W2:Y:S01]  /*01f0*/  LDG.E.CONSTANT R7, desc[UR4][R6.64] ;  /* 0x0000000406077981 */ /* 0x000ea2000c1e9900 */
[----:B---3--:R-:W-:-:S04]  /*0200*/  IMAD R11, R0, UR6, R3 ;  /* 0x00000006000b7c24 */ /* 0x008fc8000f8e0203 */
[----:B0-----:R-:W-:-:S06]  /*0210*/  IMAD.WIDE R2, R11, 0x8, R8 ;  /* 0x000000080b027825 */ /* 0x001fcc00078e0208 */
[----:B------:R-:W3:Y:S01]  /*0220*/  LDG.E.64.CONSTANT R2, desc[UR4][R2.64] ;  /* 0x0000000402027981 */ /* 0x000ee2000c1e9b00 */
[-C--:B-----5:R-:W-:Y:S02]  /*0230*/  IMAD R11, R13, R13.reuse, RZ ;  /* 0x0000000d0d0b7224 */ /* 0x0a0fe400078e02ff */
[----:B----4-:R-:W-:Y:S01]  /*0240*/  IMAD R8, R4, R13, RZ ;  /* 0x0000000d04087224 */ /* 0x010fe200078e02ff */
[----:B------:R-:W-:-:S04]  /*0250*/  SHF.R.S32.HI R5, RZ, 0x1f, R4 ;  /* 0x0000001fff057819 */ /* 0x000fc80000011404 */
[----:B------:R-:W-:Y:S01]  /*0260*/  SHF.R.S32.HI R9, RZ, 0x1f, R8 ;  /* 0x0000001fff097819 */ /* 0x000fe20000011408 */
[----:B------:R-:W-:-:S04]  /*0270*/  IMAD.WIDE.U32 R4, R11, UR6, R4 ;  /* 0x000000060b047c25 */ /* 0x000fc8000f8e0004 */
[----:B--2---:R-:W-:Y:S02]  /*0280*/  IMAD R13, R7, R13, RZ ;  /* 0x0000000d070d7224 */ /* 0x004fe400078e02ff */
[----:B------:R-:W-:-:S03]  /*0290*/  IMAD.WIDE.U32 R8, R11, UR6, R8 ;  /* 0x000000060b087c25 */ /* 0x000fc6000f8e0008 */
[----:B------:R-:W-:Y:S02]  /*02a0*/  IADD3 R0, P1, PT, R13, R4, RZ ;  /* 0x000000040d007210 */ /* 0x000fe40007f3e0ff */
[----:B------:R-:W-:Y:S02]  /*02b0*/  IADD3 R8, P0, PT, R7, R8, RZ ;  /* 0x0000000807087210 */ /* 0x000fe40007f1e0ff */
[----:B------:R-:W-:Y:S02]  /*02c0*/  LEA.HI.X.SX32 R5, R13, R5, 0x1, P1 ;  /* 0x000000050d057211 */ /* 0x000fe400008f0eff */
[----:B------:R-:W-:Y:S02]  /*02d0*/  LEA.HI.X.SX32 R9, R7, R9, 0x1, P0 ;  /* 0x0000000907097211 */ /* 0x000fe400000f0eff */
[----:B-1----:R-:W-:Y:S02]  /*02e0*/  LEA R6, P1, R0, UR8, 0x3 ;  /* 0x0000000800067c11 */ /* 0x002fe4000f8218ff */
[----:B------:R-:W-:-:S02]  /*02f0*/  LEA R4, P0, R8, UR8, 0x3 ;  /* 0x0000000808047c11 */ /* 0x000fc4000f8018ff */
[----:B------:R-:W-:Y:S02]  /*0300*/  LEA.HI.X R7, R0, UR9, R5, 0x3, P1 ;  /* 0x0000000900077c11 */ /* 0x000fe400088f1c05 */
[----:B------:R-:W-:-:S05]  /*0310*/  LEA.HI.X R5, R8, UR9, R9, 0x3, P0 ;  /* 0x0000000908057c11 */ /* 0x000fca00080f1c09 */
[----:B---3--:R-:W-:Y:S04]  /*0320*/  STG.E.64 desc[UR4][R4.64], R2 ;  /* 0x0000000204007986 */ /* 0x008fe8000c101b04 */
[----:B------:R-:W-:Y:S01]  /*0330*/  STG.E.64 desc[UR4][R6.64], R2 ;  /* 0x0000000206007986 */ /* 0x000fe2000c101b04 */
[----:B------:R-:W-:Y:S05]  /*0340*/  EXIT ;  /* 0x000000000000794d */ /* 0x000fea0003800000 */
.L_x_2:
        /* <DEDUP_REMOVED lines=11> */
.L_x_14:


//--------------------- .text._Z22copy_C_or_D_mat_kernelIdEviiiiPKdPT_ --------------------------
	.section	.text._Z22copy_C_or_D_mat_kernelIdEviiiiPKdPT_,"ax",@progbits
	.align	128
        .global         _Z22copy_C_or_D_mat_kernelIdEviiiiPKdPT_
        .type           _Z22copy_C_or_D_mat_kernelIdEviiiiPKdPT_,@function
        .size           _Z22copy_C_or_D_mat_kernelIdEviiiiPKdPT_,(.L_x_15 - _Z22copy_C_or_D_mat_kernelIdEviiiiPKdPT_)
        .other          _Z22copy_C_or_D_mat_kernelIdEviiiiPKdPT_,@"STO_CUDA_ENTRY STV_DEFAULT"
_Z22copy_C_or_D_mat_kernelIdEviiiiPKdPT_:
.text._Z22copy_C_or_D_mat_kernelIdEviiiiPKdPT_:
        /* <DEDUP_REMOVED lines=12> */
[----:B------:R-:W0:Y:S01]  /*00c0*/  LDCU.64 UR4, c[0x0][0x358] ;  /* 0x00006b00ff0477ac */ /* 0x000e220008000a00 */
[----:B------:R-:W-:-:S03]  /*00d0*/  CS2R R2, SRZ ;  /* 0x0000000000027805 */ /* 0x000fc6000001ff00 */
[----:B---3--:R-:W-:Y:S01]  /*00e0*/  ISETP.GE.OR P0, PT, R0, UR7, P0 ;  /* 0x0000000700007c0c */ /* 0x008fe20008706670 */
[----:B------:R-:W1:-:S12]  /*00f0*/  LDCU UR7, c[0x0][0x384] ;  /* 0x00007080ff0777ac */ /* 0x000e580008000800 */
[----:B------:R-:W2:Y:S01]  /*0100*/  @!P0 LDC.64 R4, c[0x0][0x390] ;  /* 0x0000e400ff048b82 */ /* 0x000ea20000000a00 */
[----:B------:R-:W-:Y:S01]  /*0110*/  @!P0 IMAD R9, R0, UR6, R7 ;  /* 0x0000000600098c24 */ /* 0x000fe2000f8e0207 */
[----:B------:R-:W3:Y:S03]  /*0120*/  LDCU UR6, c[0x0][0x38c] ;  /* 0x00007180ff0677ac */ /* 0x000ee60008000800 */
[----:B--2---:R-:W-:-:S05]  /*0130*/  @!P0 IMAD.WIDE R4, R9, 0x8, R4 ;  /* 0x0000000809048825 */ /* 0x004fca00078e0204 */
[----:B0-----:R0:W5:Y:S01]  /*0140*/  @!P0 LDG.E.64.CONSTANT R2, desc[UR4][R4.64] ;  /* 0x0000000404028981 */ /* 0x001162000c1e9b00 */
[----:B---3--:R-:W-:-:S04]  /*0150*/  ISETP.GE.AND P0, PT, R7, UR6, PT ;  /* 0x0000000607007c0c */ /* 0x008fc8000bf06270 */
[----:B-1----:R-:W-:-:S13]  /*0160*/  ISETP.GE.OR P0, PT, R0, UR7, P0 ;  /* 0x0000000700007c0c */ /* 0x002fda0008706670 */
[----:B0-----:R-:W-:Y:S05]  /*0170*/  @P0 EXIT ;  /* 0x000000000000094d */ /* 0x001fea0003800000 */
[----:B------:R-:W0:Y:S01]  /*0180*/  LDC.64 R4, c[0x0][0x398] ;  /* 0x0000e600ff047b82 */ /* 0x000e220000000a00 */
[----:B------:R-:W-:-:S04]  /*0190*/  IMAD R7, R0, UR6, R7 ;  /* 0x0000000600077c24 */ /* 0x000fc8000f8e0207 */
[----:B0-----:R-:W-:-:S05]  /*01a0*/  IMAD.WIDE R4, R7, 0x8, R4 ;  /* 0x0000000807047825 */ /* 0x001fca00078e0204 */
[----:B-----5:R-:W-:Y:S01]  /*01b0*/  STG.E.64 desc[UR4][R4.64], R2 ;  /* 0x0000000204007986 */ /* 0x020fe2000c101b04 */
[----:B------:R-:W-:Y:S05]  /*01c0*/  EXIT ;  /* 0x000000000000794d */ /* 0x000fea0003800000 */
.L_x_3:
        /* <DEDUP_REMOVED lines=11> */
.L_x_15:


//--------------------- .text._Z31stride_batched_transpose_kernelIdLi32ELi8EEviiPKT_mmPS0_mm --------------------------
	.section	.text._Z31stride_batched_transpose_kernelIdLi32ELi8EEviiPKT_mmPS0_mm,"ax",@progbits
	.align	128
        .global         _Z31stride_batched_transpose_kernelIdLi32ELi8EEviiPKT_mmPS0_mm
        .type           _Z31stride_batched_transpose_kernelIdLi32ELi8EEviiPKT_mmPS0_mm,@function
        .size           _Z31stride_batched_transpose_kernelIdLi32ELi8EEviiPKT_mmPS0_mm,(.L_x_16 - _Z31stride_batched_transpose_kernelIdLi32ELi8EEviiPKT_mmPS0_mm)
        .other          _Z31stride_batched_transpose_kernelIdLi32ELi8EEviiPKT_mmPS0_mm,@"STO_CUDA_ENTRY STV_DEFAULT"
_Z31stride_batched_transpose_kernelIdLi32ELi8EEviiPKT_mmPS0_mm:
.text._Z31stride_batched_transpose_kernelIdLi32ELi8EEviiPKT_mmPS0_mm:
[----:B------:R-:W-:Y:S01]  /*0000*/  LDC R1, c[0x0][0x37c] ;  /* 0x0000df00ff017b82 */ /* 0x000fe20000000800 */
[----:B------:R-:W0:Y:S01]  /*0010*/  S2R R0, SR_TID.X ;  /* 0x0000000000007919 */ /* 0x000e220000002100 */
[----:B------:R-:W1:Y:S06]  /*0020*/  LDCU.64 UR10, c[0x0][0x380] ;  /* 0x00007000ff0a77ac */ /* 0x000e6c0008000a00 */
[----:B------:R-:W2:Y:S01]  /*0030*/  S2UR UR8, SR_CTAID.Z ;  /* 0x00000000000879c3 */ /* 0x000ea20000002700 */
[----:B------:R-:W0:Y:S01]  /*0040*/  S2R R5, SR_CTAID.X ;  /* 0x0000000000057919 */ /* 0x000e220000002500 */
[----:B------:R-:W3:Y:S01]  /*0050*/  LDCU.64 UR6, c[0x0][0x358] ;  /* 0x00006b00ff0677ac */ /* 0x000ee20008000a00 */
[----:B------:R-:W4:Y:S05]  /*0060*/  S2R R3, SR_CTAID.Y ;  /* 0x0000000000037919 */ /* 0x000f2a0000002600 */
[----:B------:R-:W2:Y:S01]  /*0070*/  LDC.64 R10, c[0x0][0x390] ;  /* 0x0000e400ff0a7b82 */ /* 0x000ea20000000a00 */
[----:B------:R-:W4:Y:S01]  /*0080*/  S2R R2, SR_TID.Y ;  /* 0x0000000000027919 */ /* 0x000f220000002200 */
[----:B0-----:R-:W-:-:S05]  /*0090*/  IMAD R18, R5, 0x20, R0 ;  /* 0x0000002005127824 */ /* 0x001fca00078e0200 */
[C---:B-1----:R-:W-:Y:S02]  /*00a0*/  ISETP.GE.AND P1, PT, R18.reuse, UR11, PT ;  /* 0x0000000b12007c0c */ /* 0x042fe4000bf26270 */
[----:B------:R-:W-:Y:S01]  /*00b0*/  ISETP.GE.AND P0, PT, R18, UR11, PT ;  /* 0x0000000b12007c0c */ /* 0x000fe2000bf06270 */
[----:B----4-:R-:W-:Y:S01]  /*00c0*/  IMAD R25, R3, 0x20, R2 ;  /* 0x0000002003197824 */ /* 0x010fe200078e0202 */
[----:B------:R-:W-:-:S03]  /*00d0*/  SHF.R.S32.HI R19, RZ, 0x1f, R18 ;  /* 0x0000001fff137819 */ /* 0x000fc60000011412 */
[C---:B------:R-:W-:Y:S01]  /*00e0*/  VIADD R23, R25.reuse, 0x10 ;  /* 0x0000001019177836 */ /* 0x040fe20000000000 */
[C---:B------:R-:W-:Y:S01]  /*00f0*/  ISETP.GE.OR P1, PT, R25.reuse, UR10, P1 ;  /* 0x0000000a19007c0c */ /* 0x040fe20008f26670 */
[C---:B------:R-:W-:Y:S01]  /*0100*/  VIADD R22, R25.reuse, 0x18 ;  /* 0x0000001819167836 */ /* 0x040fe20000000000 */
[----:B------:R-:W-:Y:S01]  /*0110*/  IADD3 R4, PT, PT, R25, 0x8, RZ ;  /* 0x0000000819047810 */ /* 0x000fe20007ffe0ff */
[----:B--2---:R-:W-:Y:S01]  /*0120*/  IMAD.WIDE.U32 R18, R10, UR8, R18 ;  /* 0x000000080a127c25 */ /* 0x004fe2000f8e0012 */
[----:B------:R-:W-:Y:S02]  /*0130*/  ISETP.LT.AND P2, PT, R23, UR10, !P0 ;  /* 0x0000000a17007c0c */ /* 0x000fe4000c741270 */
[----:B------:R-:W-:Y:S01]  /*0140*/  ISETP.LT.AND P3, PT, R4, UR10, !P0 ;  /* 0x0000000a04007c0c */ /* 0x000fe2000c761270 */
[----:B------:R-:W-:Y:S01]  /*0150*/  IMAD R19, R11, UR8, R19 ;  /* 0x000000080b137c24 */ /* 0x000fe2000f8e0213 */
[----:B------:R-:W-:-:S05]  /*0160*/  ISETP.LT.AND P0, PT, R22, UR10, !P0 ;  /* 0x0000000a16007c0c */ /* 0x000fca000c701270 */
[----:B------:R-:W0:Y:S04]  /*0170*/  @!P1 LDC.64 R14, c[0x0][0x398] ;  /* 0x0000e600ff0e9b82 */ /* 0x000e280000000a00 */
[--C-:B------:R-:W-:Y:S02]  /*0180*/  @P2 IMAD.MOV.U32 R24, RZ, RZ, R18.reuse ;  /* 0x000000ffff182224 */ /* 0x100fe400078e0012 */
[----:B------:R-:W-:Y:S01]  /*0190*/  @P3 MOV R26, R18 ;  /* 0x00000012001a3202 */ /* 0x000fe20000000f00 */
[--C-:B------:R-:W-:Y:S01]  /*01a0*/  @P3 IMAD.MOV.U32 R27, RZ, RZ, R19.reuse ;  /* 0x000000ffff1b3224 */ /* 0x100fe200078e0013 */
[----:B------:R-:W1:Y:S08]  /*01b0*/  @!P1 LDC.64 R12, c[0x0][0x388] ;  /* 0x0000e200ff0c9b82 */ /* 0x000e700000000a00 */
[----:B------:R-:W2:Y:S08]  /*01c0*/  @P2 LDC.64 R8, c[0x0][0x398] ;  /* 0x0000e600ff082b82 */ /* 0x000eb00000000a00 */
[----:B------:R-:W4:Y:S01]  /*01d0*/  @P2 LDC.64 R10, c[0x0][0x388] ;  /* 0x0000e200ff0a2b82 */ /* 0x000f220000000a00 */
[----:B0-----:R-:W-:-:S04]  /*01e0*/  @!P1 IMAD.WIDE.U32 R20, R25, R14, R18 ;  /* 0x0000000e19149225 */ /* 0x001fc800078e0012 */
[----:B------:R-:W-:-:S03]  /*01f0*/  @!P1 IMAD R25, R25, R15, R21 ;  /* 0x0000000f19199224 */ /* 0x000fc600078e0215 */
[----:B------:R-:W0:Y:S01]  /*0200*/  @P3 LDC.64 R6, c[0x0][0x398] ;  /* 0x0000e600ff063b82 */ /* 0x000e220000000a00 */
[----:B-1----:R-:W-:-:S04]  /*0210*/  @!P1 LEA R12, P4, R20, R12, 0x3 ;  /* 0x0000000c140c9211 */ /* 0x002fc800078818ff */
[----:B------:R-:W-:Y:S02]  /*0220*/  @!P1 LEA.HI.X R13, R20, R13, R25, 0x3, P4 ;  /* 0x0000000d140d9211 */ /* 0x000fe400020f1c19 */
[----:B------:R-:W-:Y:S01]  /*0230*/  @P2 MOV R25, R19 ;  /* 0x0000001300192202 */ /* 0x000fe20000000f00 */
[----:B------:R-:W1:Y:S03]  /*0240*/  @P3 LDC.64 R16, c[0x0][0x388] ;  /* 0x0000e200ff103b82 */ /* 0x000e660000000a00 */
[----:B---3--:R-:W3:Y:S01]  /*0250*/  @!P1 LDG.E.64.CONSTANT R12, desc[UR6][R12.64] ;  /* 0x000000060c0c9981 */ /* 0x008ee2000c1e9b00 */
[----:B--2---:R-:W-:-:S04]  /*0260*/  @P2 IMAD.WIDE.U32 R24, R23, R8, R24 ;  /* 0x0000000817182225 */ /* 0x004fc800078e0018 */
[----:B------:R-:W2:Y:S01]  /*0270*/  @P0 LDC.64 R14, c[0x0][0x398] ;  /* 0x0000e600ff0e0b82 */ /* 0x000ea20000000a00 */
[----:B------:R-:W-:Y:S01]  /*0280*/  @P2 IMAD R9, R23, R9, R25 ;  /* 0x0000000917092224 */ /* 0x000fe200078e0219 */
[----:B----4-:R-:W-:-:S04]  /*0290*/  @P2 LEA R10, P5, R24, R10, 0x3 ;  /* 0x0000000a180a2211 */ /* 0x010fc800078a18ff */
[----:B------:R-:W-:Y:S02]  /*02a0*/  @P2 LEA.HI.X R11, R24, R11, R9, 0x3, P5 ;  /* 0x0000000b180b2211 */ /* 0x000fe400028f1c09 */
[----:B------:R-:W4:Y:S01]  /*02b0*/  @P0 LDC.64 R20, c[0x0][0x388] ;  /* 0x0000e200ff140b82 */ /* 0x000f220000000a00 */
[----:B0-----:R-:W-:-:S03]  /*02c0*/  @P3 IMAD.WIDE.U32 R26, R4, R6, R26 ;  /* 0x00000006041a3225 */ /* 0x001fc600078e001a */
[----:B------:R-:W5:Y:S01]  /*02d0*/  @P2 LDG.E.64.CONSTANT R10, desc[UR6][R10.64] ;  /* 0x000000060a0a2981 */ /* 0x000f62000c1e9b00 */
[----:B------:R-:W-:Y:S01]  /*02e0*/  @P3 IMAD R7, R4, R7, R27 ;  /* 0x0000000704073224 */ /* 0x000fe200078e021b */
[C---:B-1----:R-:W-:Y:S02]  /*02f0*/  @P3 LEA R16, P4, R26.reuse, R16, 0x3 ;  /* 0x000000101a103211 */ /* 0x042fe400078818ff */
[----:B------:R-:W0:Y:S02]  /*0300*/  S2UR UR5, SR_CgaCtaId ;  /* 0x00000000000579c3 */ /* 0x000e240000008800 */
[----:B------:R-:W-:Y:S01]  /*0310*/  @P3 LEA.HI.X R17, R26, R17, R7, 0x3, P4 ;  /* 0x000000111a113211 */ /* 0x000fe200020f1c07 */
[----:B--2---:R-:W-:Y:S01]  /*0320*/  @P0 IMAD.WIDE.U32 R18, R22, R14, R18 ;  /* 0x0000000e16120225 */ /* 0x004fe200078e0012 */
[----:B------:R-:W-:-:S04]  /*0330*/  UMOV UR4, 0x400 ;  /* 0x0000040000047882 */ /* 0x000fc80000000000 */
[----:B------:R-:W2:Y:S01]  /*0340*/  @P3 LDG.E.64.CONSTANT R16, desc[UR6][R16.64] ;  /* 0x0000000610103981 */ /* 0x000ea2000c1e9b00 */
[----:B------:R-:W1:Y:S01]  /*0350*/  LDC.64 R8, c[0x0][0x3a8] ;  /* 0x0000ea00ff087b82 */ /* 0x000e620000000a00 */
[----:B------:R-:W-:Y:S01]  /*0360*/  @P0 IMAD R15, R22, R15, R19 ;  /* 0x0000000f160f0224 */ /* 0x000fe200078e0213 */
[----:B----4-:R-:W-:-:S04]  /*0370*/  @P0 LEA R6, P4, R18, R20, 0x3 ;  /* 0x0000001412060211 */ /* 0x010fc800078818ff */
[----:B------:R-:W-:-:S06]  /*0380*/  @P0 LEA.HI.X R7, R18, R21, R15, 0x3, P4 ;  /* 0x0000001512070211 */ /* 0x000fcc00020f1c0f */
[----:B------:R-:W4:Y:S01]  /*0390*/  @P0 LDG.E.64.CONSTANT R6, desc[UR6][R6.64] ;  /* 0x0000000606060981 */ /* 0x000f22000c1e9b00 */
[----:B0-----:R-:W-:-:S06]  /*03a0*/  ULEA UR4, UR5, UR4, 0x18 ;  /* 0x0000000405047291 */ /* 0x001fcc000f8ec0ff */
[----:B------:R-:W-:Y:S01]  /*03b0*/  LEA R15, R0, UR4, 0x3 ;  /* 0x00000004000f7c11 */ /* 0x000fe2000f8e18ff */
[----:B------:R-:W-:-:S04]  /*03c0*/  IMAD R4, R3, 0x20, R0 ;  /* 0x0000002003047824 */ /* 0x000fc800078e0200 */
[--C-:B------:R-:W-:Y:S02]  /*03d0*/  IMAD R19, R2, 0x108, R15.reuse ;  /* 0x0000010802137824 */ /* 0x100fe400078e020f */
[----:B------:R-:W-:Y:S01]  /*03e0*/  IMAD R21, R0, 0x100, R15 ;  /* 0x0000010000157824 */ /* 0x000fe200078e020f */
[----:B------:R-:W-:Y:S02]  /*03f0*/  LEA R15, R5, R2, 0x5 ;  /* 0x00000002050f7211 */ /* 0x000fe400078e28ff */
[----:B------:R0:W-:Y:S01]  /*0400*/  @!P2 STS.64 [R19+0x1080], RZ ;  /* 0x001080ff1300a388 */ /* 0x0001e20000000a00 */
[----:B------:R-:W-:Y:S01]  /*0410*/  HFMA2 R5, -RZ, RZ, 0, 0 ;  /* 0x00000000ff057431 */ /* 0x000fe200000001ff */
[C---:B------:R-:W-:Y:S01]  /*0420*/  IADD3 R3, PT, PT, R15.reuse, 0x10, RZ ;  /* 0x000000100f037810 */ /* 0x040fe20007ffe0ff */
[C---:B------:R-:W-:Y:S01]  /*0430*/  VIADD R14, R15.reuse, 0x8 ;  /* 0x000000080f0e7836 */ /* 0x040fe20000000000 */
[----:B------:R0:W-:Y:S01]  /*0440*/  @!P3 STS.64 [R19+0x840], RZ ;  /* 0x000840ff1300b388 */ /* 0x0001e20000000a00 */
[----:B------:R-:W-:Y:S01]  /*0450*/  VIADD R0, R15, 0x18 ;  /* 0x000000180f007836 */ /* 0x000fe20000000000 */
[----:B------:R-:W-:Y:S02]  /*0460*/  BSSY.RECONVERGENT B0, `(.L_x_4) ;  /* 0x000001d000007945 */ /* 0x000fe40003800200 */
[----:B------:R0:W-:Y:S01]  /*0470*/  @!P0 STS.64 [R19+0x18c0], RZ ;  /* 0x0018c0ff13008388 */ /* 0x0001e20000000a00 */
[----:B------:R-:W-:-:S03]  /*0480*/  IMAD R2, R2, 0x8, R21 ;  /* 0x0000000802027824 */ /* 0x000fc600078e0215 */
[----:B---3--:R0:W-:Y:S04]  /*0490*/  @!P1 STS.64 [R19], R12 ;  /* 0x0000000c13009388 */ /* 0x0081e80000000a00 */
[----:B-----5:R0:W-:Y:S01]  /*04a0*/  @P2 STS.64 [R19+0x1080], R10 ;  /* 0x0010800a13002388 */ /* 0x0201e20000000a00 */
[----:B------:R-:W-:-:S04]  /*04b0*/  ISETP.GE.AND P2, PT, R4, UR10, PT ;  /* 0x0000000a04007c0c */ /* 0x000fc8000bf46270 */
[----:B------:R-:W-:Y:S01]  /*04c0*/  ISETP.GE.OR P5, PT, R15, UR11, P2 ;  /* 0x0000000b0f007c0c */ /* 0x000fe200097a6670 */
[----:B-1----:R-:W-:Y:S01]  /*04d0*/  IMAD.WIDE.U32 R4, R8, UR8, R4 ;  /* 0x0000000808047c25 */ /* 0x002fe2000f8e0004 */
[----:B------:R0:W-:Y:S01]  /*04e0*/  @P1 STS.64 [R19], RZ ;  /* 0x000000ff13001388 */ /* 0x0001e20000000a00 */
[----:B------:R-:W-:Y:S02]  /*04f0*/  ISETP.GE.OR P4, PT, R14, UR11, P2 ;  /* 0x0000000b0e007c0c */ /* 0x000fe40009786670 */
[----:B------:R-:W-:Y:S01]  /*0500*/  IMAD R9, R9, UR8, R5 ;  /* 0x0000000809097c24 */ /* 0x000fe2000f8e0205 */
[----:B--2---:R0:W-:Y:S01]  /*0510*/  @P3 STS.64 [R19+0x840], R16 ;  /* 0x0008401013003388 */ /* 0x0041e20000000a00 */
[----:B------:R-:W-:Y:S02]  /*0520*/  ISETP.GE.OR P3, PT, R3, UR11, P2 ;  /* 0x0000000b03007c0c */ /* 0x000fe40009766670 */
[----:B------:R-:W-:Y:S01]  /*0530*/  ISETP.GE.OR P2, PT, R0, UR11, P2 ;  /* 0x0000000b00007c0c */ /* 0x000fe20009746670 */
[----:B----4-:R0:W-:Y:S01]  /*0540*/  @P0 STS.64 [R19+0x18c0], R6 ;  /* 0x0018c00613000388 */ /* 0x0101e20000000a00 */
[----:B------:R-:W-:Y:S06]  /*0550*/  BAR.SYNC.DEFER_BLOCKING 0x0 ;  /* 0x0000000000007b1d */ /* 0x000fec0000010000 */
[----:B------:R-:W-:Y:S05]  /*0560*/  @P5 BRA `(.L_x_5) ;  /* 0x0000000000305947 */ /* 0x000fea0003800000 */
[----:B0-----:R-:W0:Y:S01]  /*0570*/  LDS.64 R6, [R2] ;  /* 0x0000000002067984 */ /* 0x001e220000000a00 */
[----:B------:R-:W1:Y:S01]  /*0580*/  LDCU.64 UR4, c[0x0][0x3b0] ;  /* 0x00007600ff0477ac */ /* 0x000e620008000a00 */
[----:B------:R-:W-:Y:S01]  /*0590*/  SHF.R.S32.HI R8, RZ, 0x1f, R15 ;  /* 0x0000001fff087819 */ /* 0x000fe2000001140f */
[----:B------:R-:W2:Y:S04]  /*05a0*/  LDCU.64 UR8, c[0x0][0x3a0] ;  /* 0x00007400ff0877ac */ /* 0x000ea80008000a00 */
[----:B-1----:R-:W-:Y:S02]  /*05b0*/  IMAD R12, R8, UR4, RZ ;  /* 0x00000004080c7c24 */ /* 0x002fe4000f8e02ff */
[----:B------:R-:W-:-:S04]  /*05c0*/  IMAD.MOV.U32 R8, RZ, RZ, R4 ;  /* 0x000000ffff087224 */ /* 0x000fc800078e0004 */
[----:B------:R-:W-:-:S04]  /*05d0*/  IMAD.WIDE.U32 R10, R15, UR4, R8 ;  /* 0x000000040f0a7c25 */ /* 0x000fc8000f8e0008 */
[----:B------:R-:W-:Y:S01]  /*05e0*/  IMAD R15, R15, UR5, R12 ;  /* 0x000000050f0f7c24 */ /* 0x000fe2000f8e020c */
[----:B--2---:R-:W-:-:S04]  /*05f0*/  LEA R12, P0, R10, UR8, 0x3 ;  /* 0x000000080a0c7c11 */ /* 0x004fc8000f8018ff */
[----:B------:R-:W-:-:S04]  /*0600*/  IADD3 R11, PT, PT, R11, R15, RZ ;  /* 0x0000000f0b0b7210 */ /* 0x000fc80007ffe0ff */
[----:B------:R-:W-:-:S05]  /*0610*/  LEA.HI.X R13, R10, UR9, R11, 0x3, P0 ;  /* 0x000000090a0d7c11 */ /* 0x000fca00080f1c0b */
[----:B0-----:R1:W-:Y:S02]  /*0620*/  STG.E.64 desc[UR6][R12.64], R6 ;  /* 0x000000060c007986 */ /* 0x0013e4000c101b06 */
.L_x_5:
[----:B------:R-:W-:Y:S05]  /*0630*/  BSYNC.RECONVERGENT B0 ;  /* 0x0000000000007941 */ /* 0x000fea0003800200 */
.L_x_4:
[----:B------:R-:W-:Y:S04]  /*0640*/  BSSY.RECONVERGENT B0, `(.L_x_6) ;  /* 0x000000f000007945 */ /* 0x000fe80003800200 */
[----:B------:R-:W-:Y:S05]  /*0650*/  @P4 BRA `(.L_x_7) ;  /* 0x0000000000344947 */ /* 0x000fea0003800000 */
[----:B01----:R-:W0:Y:S01]  /*0660*/  LDS.64 R6, [R2+0x40] ;  /* 0x0000400002067984 */ /* 0x003e220000000a00 */
[----:B------:R-:W1:Y:S01]  /*0670*/  LDCU.64 UR4, c[0x0][0x3b0] ;  /* 0x00007600ff0477ac */ /* 0x000e620008000a00 */
[----:B------:R-:W-:Y:S02]  /*0680*/  SHF.R.S32.HI R10, RZ, 0x1f, R14 ;  /* 0x0000001fff0a7819 */ /* 0x000fe4000001140e */
[----:B------:R-:W-:Y:S01]  /*0690*/  MOV R11, R9 ;  /* 0x00000009000b7202 */ /* 0x000fe20000000f00 */
[----:B------:R-:W2:Y:S02]  /*06a0*/  LDCU.64 UR8, c[0x0][0x3a0] ;  /* 0x00007400ff0877ac */ /* 0x000ea40008000a00 */
[----:B-1----:R-:W-:Y:S02]  /*06b0*/  IMAD R13, R10, UR4, RZ ;  /* 0x000000040a0d7c24 */ /* 0x002fe4000f8e02ff */
[----:B------:R-:W-:Y:S02]  /*06c0*/  IMAD.MOV.U32 R10, RZ, RZ, R4 ;  /* 0x000000ffff0a7224 */ /* 0x000fe400078e0004 */
[----:B------:R-:W-:-:S02]  /*06d0*/  IMAD R13, R14, UR5, R13 ;  /* 0x000000050e0d7c24 */ /* 0x000fc4000f8e020d */
[----:B------:R-:W-:-:S04]  /*06e0*/  IMAD.WIDE.U32 R10, R14, UR4, R10 ;  /* 0x000000040e0a7c25 */ /* 0x000fc8000f8e000a */
[----:B------:R-:W-:Y:S01]  /*06f0*/  IMAD.IADD R11, R11, 0x1, R13 ;  /* 0x000000010b0b7824 */ /* 0x000fe200078e020d */
[----:B--2---:R-:W-:-:S04]  /*0700*/  LEA R12, P0, R10, UR8, 0x3 ;  /* 0x000000080a0c7c11 */ /* 0x004fc8000f8018ff */
[----:B------:R-:W-:-:S05]  /*0710*/  LEA.HI.X R13, R10, UR9, R11, 0x3, P0 ;  /* 0x000000090a0d7c11 */ /* 0x000fca00080f1c0b */
[----:B0-----:R2:W-:Y:S04]  /*0720*/  STG.E.64 desc[UR6][R12.64], R6 ;  /* 0x000000060c007986 */ /* 0x0015e8000c101b06 */
.L_x_7:
[----:B------:R-:W-:Y:S05]  /*0730*/  BSYNC.RECONVERGENT B0 ;  /* 0x0000000000007941 */ /* 0x000fea0003800200 */
.L_x_6:
[----:B------:R-:W-:Y:S04]  /*0740*/  BSSY.RECONVERGENT B0, `(.L_x_8) ;  /* 0x000000f000007945 */ /* 0x000fe80003800200 */
[----:B------:R-:W-:Y:S05]  /*0750*/  @P3 BRA `(.L_x_9) ;  /* 0x0000000000343947 */ /* 0x000fea0003800000 */
[----:B012---:R-:W0:Y:S01]  /*0760*/  LDS.64 R6, [R2+0x80] ;  /* 0x0000800002067984 */ /* 0x007e220000000a00 */
[----:B------:R-:W1:Y:S01]  /*0770*/  LDCU.64 UR4, c[0x0][0x3b0] ;  /* 0x00007600ff0477ac */ /* 0x000e620008000a00 */
[----:B------:R-:W-:Y:S01]  /*0780*/  SHF.R.S32.HI R10, RZ, 0x1f, R3 ;  /* 0x0000001fff0a7819 */ /* 0x000fe20000011403 */
[----:B------:R-:W-:Y:S01]  /*0790*/  IMAD.MOV.U32 R11, RZ, RZ, R9 ;  /* 0x000000ffff0b7224 */ /* 0x000fe200078e0009 */
[----:B------:R-:W2:Y:S03]  /*07a0*/  LDCU.64 UR8, c[0x0][0x3a0] ;  /* 0x00007400ff0877ac */ /* 0x000ea60008000a00 */
[----:B-1----:R-:W-:Y:S01]  /*07b0*/  IMAD R12, R10, UR4, RZ ;  /* 0x000000040a0c7c24 */ /* 0x002fe2000f8e02ff */
[----:B------:R-:W-:-:S05]  /*07c0*/  MOV R10, R4 ;  /* 0x00000004000a7202 */ /* 0x000fca0000000f00 */
[----:B------:R-:W-:-:S04]  /*07d0*/  IMAD.WIDE.U32 R10, R3, UR4, R10 ;  /* 0x00000004030a7c25 */ /* 0x000fc8000f8e000a */
[----:B------:R-:W-:Y:S01]  /*07e0*/  IMAD R3, R3, UR5, R12 ;  /* 0x0000000503037c24 */ /* 0x000fe2000f8e020c */
[----:B--2---:R-:W-:-:S04]  /*07f0*/  LEA R12, P0, R10, UR8, 0x3 ;  /* 0x000000080a0c7c11 */ /* 0x004fc8000f8018ff */
[----:B------:R-:W-:-:S04]  /*0800*/  IADD3 R3, PT, PT, R11, R3, RZ ;  /* 0x000000030b037210 */ /* 0x000fc80007ffe0ff */
[----:B------:R-:W-:-:S05]  /*0810*/  LEA.HI.X R13, R10, UR9, R3, 0x3, P0 ;  /* 0x000000090a0d7c11 */ /* 0x000fca00080f1c03 */
[----:B0-----:R3:W-:Y:S02]  /*0820*/  STG.E.64 desc[UR6][R12.64], R6 ;  /* 0x000000060c007986 */ /* 0x0017e4000c101b06 */
.L_x_9:
[----:B------:R-:W-:Y:S05]  /*0830*/  BSYNC.RECONVERGENT B0 ;  /* 0x0000000000007941 */ /* 0x000fea0003800200 */
.L_x_8:
[----:B------:R-:W-:Y:S05]  /*0840*/  @P2 EXIT ;  /* 0x000000000000294d */ /* 0x000fea0003800000 */
[----:B------:R-:W4:Y:S01]  /*0850*/  LDS.64 R2, [R2+0xc0] ;  /* 0x0000c00002027984 */ /* 0x000f220000000a00 */
[----:B------:R-:W0:Y:S01]  /*0860*/  LDCU.64 UR4, c[0x0][0x3b0] ;  /* 0x00007600ff0477ac */ /* 0x000e220008000a00 */
[----:B------:R-:W-:Y:S01]  /*0870*/  SHF.R.S32.HI R5, RZ, 0x1f, R0 ;  /* 0x0000001fff057819 */ /* 0x000fe20000011400 */
[----:B------:R-:W5:Y:S04]  /*0880*/  LDCU.64 UR8, c[0x0][0x3a0] ;  /* 0x00007400ff0877ac */ /* 0x000f680008000a00 */
[----:B0123--:R-:W-:Y:S02]  /*0890*/  IMAD R7, R5, UR4, RZ ;  /* 0x0000000405077c24 */ /* 0x00ffe4000f8e02ff */
[----:B------:R-:W-:Y:S02]  /*08a0*/  IMAD.MOV.U32 R5, RZ, RZ, R9 ;  /* 0x000000ffff057224 */ /* 0x000fe400078e0009 */
[----:B------:R-:W-:-:S02]  /*08b0*/  IMAD R7, R0, UR5, R7 ;  /* 0x0000000500077c24 */ /* 0x000fc4000f8e0207 */
[----:B------:R-:W-:-:S03]  /*08c0*/  IMAD.WIDE.U32 R4, R0, UR4, R4 ;  /* 0x0000000400047c25 */ /* 0x000fc6000f8e0004 */
[----:B-----5:R-:W-:Y:S02]  /*08d0*/  LEA R6, P0, R4, UR8, 0x3 ;  /* 0x0000000804067c11 */ /* 0x020fe4000f8018ff */
[----:B------:R-:W-:-:S04]  /*08e0*/  IADD3 R5, PT, PT, R5, R7, RZ ;  /* 0x0000000705057210 */ /* 0x000fc80007ffe0ff */
[----:B------:R-:W-:-:S05]  /*08f0*/  LEA.HI.X R7, R4, UR9, R5, 0x3, P0 ;  /* 0x0000000904077c11 */ /* 0x000fca00080f1c05 */
[----:B----4-:R-:W-:Y:S01]  /*0900*/  STG.E.64 desc[UR6][R6.64], R2 ;  /* 0x0000000206007986 */ /* 0x010fe2000c101b06 */
[----:B------:R-:W-:Y:S05]  /*0910*/  EXIT ;  /* 0x000000000000794d */ /* 0x000fea0003800000 */
.L_x_10:
        /* <DEDUP_REMOVED lines=14> */
.L_x_16:


//--------------------- .text._Z25copy_fp32_padded_K_kerneliiPddPf --------------------------
	.section	.text._Z25copy_fp32_padded_K_kerneliiPddPf,"ax",@progbits
	.align	128
        .global         _Z25copy_fp32_padded_K_kerneliiPddPf
        .type           _Z25copy_fp32_padded_K_kerneliiPddPf,@function
        .size           _Z25copy_fp32_padded_K_kerneliiPddPf,(.L_x_17 - _Z25copy_fp32_padded_K_kerneliiPddPf)
        .other          _Z25copy_fp32_padded_K_kerneliiPddPf,@"STO_CUDA_ENTRY STV_DEFAULT"
_Z25copy_fp32_padded_K_kerneliiPddPf:
.text._Z25copy_fp32_padded_K_kerneliiPddPf:
[----:B------:R-:W-:Y:S01]  /*0000*/  LDC R1, c[0x0][0x37c] ;  /* 0x0000df00ff017b82 */ /* 0x000fe20000000800 */
[----:B------:R-:W0:Y:S07]  /*0010*/  S2R R3, SR_TID.X ;  /* 0x0000000000037919 */ /* 0x000e2e0000002100 */
[----:B------:R-:W0:Y:S01]  /*0020*/  LDC R0, c[0x0][0x360] ;  /* 0x0000d800ff007b82 */ /* 0x000e220000000800 */
[----:B------:R-:W1:Y:S01]  /*0030*/  LDCU UR6, c[0x0][0x380] ;  /* 0x00007000ff0677ac */ /* 0x000e620008000800 */
[----:B------:R-:W2:Y:S06]  /*0040*/  S2R R2, SR_TID.Y ;  /* 0x0000000000027919 */ /* 0x000eac0000002200 */
[----:B------:R-:W0:Y:S08]  /*0050*/  S2UR UR4, SR_CTAID.X ;  /* 0x00000000000479c3 */ /* 0x000e300000002500 */
[----:B------:R-:W2:Y:S08]  /*0060*/  S2UR UR5, SR_CTAID.Y ;  /* 0x00000000000579c3 */ /* 0x000eb00000002600 */
[----:B------:R-:W2:Y:S01]  /*0070*/  LDC R5, c[0x0][0x364] ;  /* 0x0000d900ff057b82 */ /* 0x000ea20000000800 */
[----:B0-----:R-:W-:-:S02]  /*0080*/  IMAD R0, R0, UR4, R3 ;  /* 0x0000000400007c24 */ /* 0x001fc4000f8e0203 */
[----:B--2---:R-:W-:-:S05]  /*0090*/  IMAD R5, R5, UR5, R2 ;  /* 0x0000000505057c24 */ /* 0x004fca000f8e0202 */
[----:B------:R-:W-:-:S04]  /*00a0*/  VIMNMX R2, PT, PT, R0, R5, !PT ;  /* 0x0000000500027248 */ /* 0x000fc80007fe0100 */
[----:B-1----:R-:W-:-:S13]  /*00b0*/  ISETP.GE.AND P0, PT, R2, UR6, PT ;  /* 0x0000000602007c0c */ /* 0x002fda000bf06270 */
[----:B------:R-:W-:Y:S05]  /*00c0*/  @P0 EXIT ;  /* 0x000000000000094d */ /* 0x000fea0003800000 */
[----:B------:R-:W0:Y:S01]  /*00d0*/  LDC.64 R2, c[0x0][0x398] ;  /* 0x0000e600ff027b82 */ /* 0x000e220000000a00 */
[----:B------:R-:W1:Y:S01]  /*00e0*/  LDCU UR7, c[0x0][0x384] ;  /* 0x00007080ff0777ac */ /* 0x000e620008000800 */
[----:B------:R-:W2:Y:S06]  /*00f0*/  LDCU.64 UR4, c[0x0][0x358] ;  /* 0x00006b00ff0477ac */ /* 0x000eac0008000a00 */
[----:B------:R-:W3:Y:S08]  /*0100*/  LDC.64 R6, c[0x0][0x388] ;  /* 0x0000e200ff067b82 */ /* 0x000ef00000000a00 */
[----:B------:R-:W4:Y:S01]  /*0110*/  LDC.64 R10, c[0x0][0x390] ;  /* 0x0000e400ff0a7b82 */ /* 0x000f220000000a00 */
[----:B-1----:R-:W-:-:S04]  /*0120*/  IMAD R9, R0, UR7, R5 ;  /* 0x0000000700097c24 */ /* 0x002fc8000f8e0205 */
[----:B0-----:R-:W-:-:S06]  /*0130*/  IMAD.WIDE R2, R9, 0x4, R2 ;  /* 0x0000000409027825 */ /* 0x001fcc00078e0202 */
[----:B--2---:R-:W2:Y:S01]  /*0140*/  LDG.E.CONSTANT R2, desc[UR4][R2.64] ;  /* 0x0000000402027981 */ /* 0x004ea2000c1e9900 */
[----:B------:R-:W-:-:S04]  /*0150*/  IMAD R5, R0, UR6, R5 ;  /* 0x0000000600057c24 */ /* 0x000fc8000f8e0205 */
[----:B---3--:R-:W-:-:S05]  /*0160*/  IMAD.WIDE R6, R5, 0x8, R6 ;  /* 0x0000000805067825 */ /* 0x008fca00078e0206 */
[----:B------:R-:W4:Y:S01]  /*0170*/  LDG.E.64 R8, desc[UR4][R6.64] ;  /* 0x0000000406087981 */ /* 0x000f22000c1e1b00 */
[----:B--2---:R-:W4:Y:S02]  /*0180*/  F2F.F64.F32 R4, R2 ;  /* 0x0000000200047310 */ /* 0x004f240000201800 */
[----:B----4-:R-:W-:-:S07]  /*0190*/  DFMA R4, R8, R10, R4 ;  /* 0x0000000a0804722b */ /* 0x010fce0000000004 */
[----:B------:R-:W-:Y:S01]  /*01a0*/  STG.E.64 desc[UR4][R6.64], R4 ;  /* 0x0000000406007986 */ /* 0x000fe2000c101b04 */
[----:B------:R-:W-:Y:S05]  /*01b0*/  EXIT ;  /* 0x000000000000794d */ /* 0x000fea0003800000 */
.L_x_11:
        /* <DEDUP_REMOVED lines=12> */
.L_x_17:


//--------------------- .nv.shared.reserved.0     --------------------------
	.section	.nv.shared.reserved.0,"aw",@nobits
	.weak		__nv_reservedSMEM_offset_0_alias
	.size		__nv_reservedSMEM_offset_0_alias, 0, 64
	.other		__nv_reservedSMEM_offset_0_alias,@"STO_CUDA_RESERVED_SHARED STV_DEFAULT"
__nv_reservedSMEM_offset_0_alias:
	.zero		0
	.zero		64


//--------------------- .nv.shared._Z31stride_batched_transpose_kernelIdLi32ELi8EEviiPKT_mmPS0_mm --------------------------
	.section	.nv.shared._Z31stride_batched_transpose_kernelIdLi32ELi8EEviiPKT_mmPS0_mm,"aw",@nobits
	.sectionflags	@""
	.align	8
.nv.shared._Z31stride_batched_transpose_kernelIdLi32ELi8EEviiPKT_mmPS0_mm:
	.zero		9472


//--------------------- .nv.constant0._Z23unpack_sym_cderi_kernelIfEviPKiS1_S1_S1_iPKdPT_ --------------------------
	.section	.nv.constant0._Z23unpack_sym_cderi_kernelIfEviPKiS1_S1_S1_iPKdPT_,"a",@progbits
	.sectionflags	@""
	.align	4
.nv.constant0._Z23unpack_sym_cderi_kernelIfEviPKiS1_S1_S1_iPKdPT_:
	.zero		960


//--------------------- .nv.constant0._Z22copy_C_or_D_mat_kernelIfEviiiiPKdPT_ --------------------------
	.section	.nv.constant0._Z22copy_C_or_D_mat_kernelIfEviiiiPKdPT_,"a",@progbits
	.sectionflags	@""
	.align	4
.nv.constant0._Z22copy_C_or_D_mat_kernelIfEviiiiPKdPT_:
	.zero		928


//--------------------- .nv.constant0._Z23unpack_sym_cderi_kernelIdEviPKiS1_S1_S1_iPKdPT_ --------------------------
	.section	.nv.constant0._Z23unpack_sym_cderi_kernelIdEviPKiS1_S1_S1_iPKdPT_,"a",@progbits
	.sectionflags	@""
	.align	4
.nv.constant0._Z23unpack_sym_cderi_kernelIdEviPKiS1_S1_S1_iPKdPT_:
	.zero		960


//--------------------- .nv.constant0._Z22copy_C_or_D_mat_kernelIdEviiiiPKdPT_ --------------------------
	.section	.nv.constant0._Z22copy_C_or_D_mat_kernelIdEviiiiPKdPT_,"a",@progbits
	.sectionflags	@""
	.align	4
.nv.constant0._Z22copy_C_or_D_mat_kernelIdEviiiiPKdPT_:
	.zero		928


//--------------------- .nv.constant0._Z31stride_batched_transpose_kernelIdLi32ELi8EEviiPKT_mmPS0_mm --------------------------
	.section	.nv.constant0._Z31stride_batched_transpose_kernelIdLi32ELi8EEviiPKT_mmPS0_mm,"a",@progbits
	.sectionflags	@""
	.align	4
.nv.constant0._Z31stride_batched_transpose_kernelIdLi32ELi8EEviiPKT_mmPS0_mm:
	.zero		952


//--------------------- .nv.constant0._Z25copy_fp32_padded_K_kerneliiPddPf --------------------------
	.section	.nv.constant0._Z25copy_fp32_padded_K_kerneliiPddPf,"a",@progbits
	.sectionflags	@""
	.align	4
.nv.constant0._Z25copy_fp32_padded_K_kerneliiPddPf:
	.zero		928


//--------------------- SYMBOLS --------------------------

	.type		.nv.reservedSmem.offset0,@object
	.size		.nv.reservedSmem.offset0,0x4
	.type		.nv.reservedSmem.cap,@object
	.size		.nv.reservedSmem.cap,0x4
